// auto-generated by cutlass_sweep.gemm — config: {"arch": "sm_100", "cluster_m": 1, "cluster_n": 1, "dtype": "bf16", "dtype_b": "bf16", "layout": "nt", "stages": 0, "tile_k": 16, "tile_m": 128, "tile_n": 48}
#include "cutlass/cutlass.h"
#include "cutlass/gemm/collective/collective_builder.hpp"
#include "cutlass/gemm/device/gemm_universal_adapter.h"
#include "cutlass/gemm/kernel/gemm_universal.hpp"
#include "cutlass/epilogue/collective/collective_builder.hpp"

using ElemA = cutlass::bfloat16_t;
using ElemB = cutlass::bfloat16_t;
using ElemCD = cutlass::bfloat16_t;
using Acc  = float;
using TileShape    = cute::Shape<cute::_128, cute::_48, cute::_16>;
using ClusterShape = cute::Shape<cute::_1, cute::_1, cute::_1>;

using CollectiveEpilogue = typename cutlass::epilogue::collective::CollectiveBuilder<
    cutlass::arch::Sm100, cutlass::arch::OpClassTensorOp,
    TileShape, ClusterShape,
    cutlass::epilogue::collective::EpilogueTileAuto,
    Acc, Acc,
    ElemCD, cutlass::layout::RowMajor, 128 / cutlass::sizeof_bits<ElemCD>::value,
    ElemCD, cutlass::layout::RowMajor, 128 / cutlass::sizeof_bits<ElemCD>::value,
    cutlass::epilogue::collective::EpilogueScheduleAuto
  >::CollectiveOp;

using CollectiveMainloop = typename cutlass::gemm::collective::CollectiveBuilder<
    cutlass::arch::Sm100, cutlass::arch::OpClassTensorOp,
    ElemA, cutlass::layout::RowMajor, 128 / cutlass::sizeof_bits<ElemA>::value,
    ElemB, cutlass::layout::ColumnMajor, 128 / cutlass::sizeof_bits<ElemB>::value,
    Acc,
    TileShape, ClusterShape,
    cutlass::gemm::collective::StageCountAutoCarveout<static_cast<int>(sizeof(typename CollectiveEpilogue::SharedStorage))>,
    cutlass::gemm::collective::KernelScheduleAuto
  >::CollectiveOp;

using GemmKernel = cutlass::gemm::kernel::GemmUniversal<
    cute::Shape<int,int,int,int>,
    CollectiveMainloop,
    CollectiveEpilogue
>;
using Gemm = cutlass::gemm::device::GemmUniversalAdapter<GemmKernel>;

// Force the device kernel symbol into the cubin without needing a host main.
auto* _anchor = &cutlass::device_kernel<GemmKernel>;


// ===== COMPILED SASS (sm_100a) =====

	.target	sm_100a

	.elftype	@"ET_EXEC"


//--------------------- .note.nv.tkinfo           --------------------------
	.section	.note.nv.tkinfo,"",@"SHT_NOTE"
	.sectionflags	@"SHF_NOTE_NV_TKINFO"
	.tkinfo
        /*0018*/ 	.word	0x00000002
        /*0030*/ 	.string	""
        /*0030*/ 	.string	"ptxas"
        /*0030*/ 	.string	"Cuda compilation tools, release 13.0, V13.0.88"
        /*0030*/ 	.string	"Build cuda_13.0.r13.0/compiler.36424714_0"
        /*0030*/ 	.string	"-arch sm_100a -m 64 "



//--------------------- .note.nv.cuinfo           --------------------------
	.section	.note.nv.cuinfo,"",@"SHT_NOTE"
	.sectionflags	@"SHF_NOTE_NV_CUINFO"
        /*0018*/ 	.short	0x0002
        /*001a*/ 	.short	0x0064
        /*001c*/ 	.short	0x0082
	.zero		2


//--------------------- .nv.info                  --------------------------
	.section	.nv.info,"",@"SHT_CUDA_INFO"
	.align	4


	//----- nvinfo : EIATTR_REGCOUNT
	.align		4
        /*0000*/ 	.byte	0x04, 0x2f
        /*0002*/ 	.short	(.L_19 - .L_18)
	.align		4
.L_18:
        /*0004*/ 	.word	index@(_ZN7cutlass13device_kernelINS_4gemm6kernel13GemmUniversalIN4cute5tupleIJiiiiEEENS1_10collective13CollectiveMmaINS1_35MainloopSm100TmaUmmaWarpSpecializedILi36ELi2ELi4ENS5_IJNS4_1CILi1EEESB_SB_EEEEENS5_IJNSA_ILi128EEENSA_ILi48EEENSA_ILi16EEEEEENS_10bfloat16_tENS5_IJlSB_lEEESI_SJ_NS4_8TiledMMAINS4_8MMA_AtomIJNS4_20SM100_MMA_F16BF16_SSISI_SI_fLi128ELi48ELNS4_4UMMA5MajorE0ELSO_0ELNSN_7ScaleInE0ELSP_0EEEEEENS4_6LayoutISC_NS5_IJNSA_ILi0EEEST_ST_EEEEENS5_IJNS4_10UnderscoreESW_SW_EEEEENS4_13SM90_TMA_LOADENS4_14ComposedLayoutINS4_7SwizzleILi1ELi4ELi3EEENS4_18smem_ptr_flag_bitsILi16EEENSS_INS5_IJNSA_ILi8EEESG_EEENS5_IJSG_SB_EEEEEEEvNS4_8identityESZ_S19_vS1A_EENS_8epilogue10collective18CollectiveEpilogueINS1C_23Sm100TmaWarpSpecializedILi2ELi1ELi48ELb1ELb0EEEJSH_NS5_IJNSS_ISE_SB_EENSS_ISF_SB_EEEEESI_SJ_SI_SJ_NS1C_6fusion15FusionCallbacksIS1G_NS1K_17LinearCombinationISI_fSI_fLNS_15FloatRoundStyleE2EEESH_S1J_JEEENS4_5SM1004TMEM4LOAD26SM100_TMEM_LOAD_32dp32b16xESZ_S19_NS4_39AutoVectorizingCopyWithAssumedAlignmentILi128EEENS4_14SM90_TMA_STOREES19_S1V_S1V_EEEvvEEEEvNT_6ParamsE)
        /*0008*/ 	.word	0x00000092


	//----- nvinfo : EIATTR_FRAME_SIZE
	.align		4
.L_19:
        /*000c*/ 	.byte	0x04, 0x11
        /*000e*/ 	.short	(.L_21 - .L_20)
	.align		4
.L_20:
        /*0010*/ 	.word	index@($__internal_2_$__cuda_sm10x_tcgen05_guardrail_trap_unallocated_columns_being_dealloced)
        /*0014*/ 	.word	0x00000000


	//----- nvinfo : EIATTR_FRAME_SIZE
	.align		4
.L_21:
        /*0018*/ 	.byte	0x04, 0x11
        /*001a*/ 	.short	(.L_23 - .L_22)
	.align		4
.L_22:
        /*001c*/ 	.word	index@($__internal_1_$__cuda_sm10x_tcgen05_guardrail_trap_phase_invalid_during_alloc)
        /*0020*/ 	.word	0x00000000


	//----- nvinfo : EIATTR_FRAME_SIZE
	.align		4
.L_23:
        /*0024*/ 	.byte	0x04, 0x11
        /*0026*/ 	.short	(.L_25 - .L_24)
	.align		4
.L_24:
        /*0028*/ 	.word	index@($__internal_0_$__cuda_sm10x_tcgen05_guardrail_trap_col_being_dealloced_not_returned_by_alloc)
        /*002c*/ 	.word	0x00000000


	//----- nvinfo : EIATTR_FRAME_SIZE
	.align		4
.L_25:
        /*0030*/ 	.byte	0x04, 0x11
        /*0032*/ 	.short	(.L_27 - .L_26)
	.align		4
.L_26:
        /*0034*/ 	.word	index@(_ZN7cutlass13device_kernelINS_4gemm6kernel13GemmUniversalIN4cute5tupleIJiiiiEEENS1_10collective13CollectiveMmaINS1_35MainloopSm100TmaUmmaWarpSpecializedILi36ELi2ELi4ENS5_IJNS4_1CILi1EEESB_SB_EEEEENS5_IJNSA_ILi128EEENSA_ILi48EEENSA_ILi16EEEEEENS_10bfloat16_tENS5_IJlSB_lEEESI_SJ_NS4_8TiledMMAINS4_8MMA_AtomIJNS4_20SM100_MMA_F16BF16_SSISI_SI_fLi128ELi48ELNS4_4UMMA5MajorE0ELSO_0ELNSN_7ScaleInE0ELSP_0EEEEEENS4_6LayoutISC_NS5_IJNSA_ILi0EEEST_ST_EEEEENS5_IJNS4_10UnderscoreESW_SW_EEEEENS4_13SM90_TMA_LOADENS4_14ComposedLayoutINS4_7SwizzleILi1ELi4ELi3EEENS4_18smem_ptr_flag_bitsILi16EEENSS_INS5_IJNSA_ILi8EEESG_EEENS5_IJSG_SB_EEEEEEEvNS4_8identityESZ_S19_vS1A_EENS_8epilogue10collective18CollectiveEpilogueINS1C_23Sm100TmaWarpSpecializedILi2ELi1ELi48ELb1ELb0EEEJSH_NS5_IJNSS_ISE_SB_EENSS_ISF_SB_EEEEESI_SJ_SI_SJ_NS1C_6fusion15FusionCallbacksIS1G_NS1K_17LinearCombinationISI_fSI_fLNS_15FloatRoundStyleE2EEESH_S1J_JEEENS4_5SM1004TMEM4LOAD26SM100_TMEM_LOAD_32dp32b16xESZ_S19_NS4_39AutoVectorizingCopyWithAssumedAlignmentILi128EEENS4_14SM90_TMA_STOREES19_S1V_S1V_EEEvvEEEEvNT_6ParamsE)
        /*0038*/ 	.word	0x00000000


	//----- nvinfo : EIATTR_MIN_STACK_SIZE
	.align		4
.L_27:
        /*003c*/ 	.byte	0x04, 0x12
        /*003e*/ 	.short	(.L_29 - .L_28)
	.align		4
.L_28:
        /*0040*/ 	.word	index@(_ZN7cutlass13device_kernelINS_4gemm6kernel13GemmUniversalIN4cute5tupleIJiiiiEEENS1_10collective13CollectiveMmaINS1_35MainloopSm100TmaUmmaWarpSpecializedILi36ELi2ELi4ENS5_IJNS4_1CILi1EEESB_SB_EEEEENS5_IJNSA_ILi128EEENSA_ILi48EEENSA_ILi16EEEEEENS_10bfloat16_tENS5_IJlSB_lEEESI_SJ_NS4_8TiledMMAINS4_8MMA_AtomIJNS4_20SM100_MMA_F16BF16_SSISI_SI_fLi128ELi48ELNS4_4UMMA5MajorE0ELSO_0ELNSN_7ScaleInE0ELSP_0EEEEEENS4_6LayoutISC_NS5_IJNSA_ILi0EEEST_ST_EEEEENS5_IJNS4_10UnderscoreESW_SW_EEEEENS4_13SM90_TMA_LOADENS4_14ComposedLayoutINS4_7SwizzleILi1ELi4ELi3EEENS4_18smem_ptr_flag_bitsILi16EEENSS_INS5_IJNSA_ILi8EEESG_EEENS5_IJSG_SB_EEEEEEEvNS4_8identityESZ_S19_vS1A_EENS_8epilogue10collective18CollectiveEpilogueINS1C_23Sm100TmaWarpSpecializedILi2ELi1ELi48ELb1ELb0EEEJSH_NS5_IJNSS_ISE_SB_EENSS_ISF_SB_EEEEESI_SJ_SI_SJ_NS1C_6fusion15FusionCallbacksIS1G_NS1K_17LinearCombinationISI_fSI_fLNS_15FloatRoundStyleE2EEESH_S1J_JEEENS4_5SM1004TMEM4LOAD26SM100_TMEM_LOAD_32dp32b16xESZ_S19_NS4_39AutoVectorizingCopyWithAssumedAlignmentILi128EEENS4_14SM90_TMA_STOREES19_S1V_S1V_EEEvvEEEEvNT_6ParamsE)
        /*0044*/ 	.word	0x00000000
.L_29:


//--------------------- .nv.compat                --------------------------
	.section	.nv.compat,"",@"SHT_CUDA_COMPAT_INFO"
	.align	4
        /*0000*/ 	.byte	0x02, 0x09, 0x01, 0x00, 0x02, 0x02, 0x02, 0x00, 0x02, 0x05, 0x05, 0x00, 0x03, 0x07, 0x01, 0x01
        /*0010*/ 	.byte	0x02, 0x03, 0x01, 0x00, 0x02, 0x06, 0x01, 0x00, 0x04, 0x0b, 0x08, 0x00, 0x09, 0x00, 0x00, 0x00
        /*0020*/ 	.byte	0x00, 0x00, 0x00, 0x00


//--------------------- .nv.info._ZN7cutlass13device_kernelINS_4gemm6kernel13GemmUniversalIN4cute5tupleIJiiiiEEENS1_10collective13CollectiveMmaINS1_35MainloopSm100TmaUmmaWarpSpecializedILi36ELi2ELi4ENS5_IJNS4_1CILi1EEESB_SB_EEEEENS5_IJNSA_ILi128EEENSA_ILi48EEENSA_ILi16EEEEEENS_10bfloat16_tENS5_IJlSB_lEEESI_SJ_NS4_8TiledMMAINS4_8MMA_AtomIJNS4_20SM100_MMA_F16BF16_SSISI_SI_fLi128ELi48ELNS4_4UMMA5MajorE0ELSO_0ELNSN_7ScaleInE0ELSP_0EEEEEENS4_6LayoutISC_NS5_IJNSA_ILi0EEEST_ST_EEEEENS5_IJNS4_10UnderscoreESW_SW_EEEEENS4_13SM90_TMA_LOADENS4_14ComposedLayoutINS4_7SwizzleILi1ELi4ELi3EEENS4_18smem_ptr_flag_bitsILi16EEENSS_INS5_IJNSA_ILi8EEESG_EEENS5_IJSG_SB_EEEEEEEvNS4_8identityESZ_S19_vS1A_EENS_8epilogue10collective18CollectiveEpilogueINS1C_23Sm100TmaWarpSpecializedILi2ELi1ELi48ELb1ELb0EEEJSH_NS5_IJNSS_ISE_SB_EENSS_ISF_SB_EEEEESI_SJ_SI_SJ_NS1C_6fusion15FusionCallbacksIS1G_NS1K_17LinearCombinationISI_fSI_fLNS_15FloatRoundStyleE2EEESH_S1J_JEEENS4_5SM1004TMEM4LOAD26SM100_TMEM_LOAD_32dp32b16xESZ_S19_NS4_39AutoVectorizingCopyWithAssumedAlignmentILi128EEENS4_14SM90_TMA_STOREES19_S1V_S1V_EEEvvEEEEvNT_6ParamsE --------------------------
	.section	.nv.info._ZN7cutlass13device_kernelINS_4gemm6kernel13GemmUniversalIN4cute5tupleIJiiiiEEENS1_10collective13CollectiveMmaINS1_35MainloopSm100TmaUmmaWarpSpecializedILi36ELi2ELi4ENS5_IJNS4_1CILi1EEESB_SB_EEEEENS5_IJNSA_ILi128EEENSA_ILi48EEENSA_ILi16EEEEEENS_10bfloat16_tENS5_IJlSB_lEEESI_SJ_NS4_8TiledMMAINS4_8MMA_AtomIJNS4_20SM100_MMA_F16BF16_SSISI_SI_fLi128ELi48ELNS4_4UMMA5MajorE0ELSO_0ELNSN_7ScaleInE0ELSP_0EEEEEENS4_6LayoutISC_NS5_IJNSA_ILi0EEEST_ST_EEEEENS5_IJNS4_10UnderscoreESW_SW_EEEEENS4_13SM90_TMA_LOADENS4_14ComposedLayoutINS4_7SwizzleILi1ELi4ELi3EEENS4_18smem_ptr_flag_bitsILi16EEENSS_INS5_IJNSA_ILi8EEESG_EEENS5_IJSG_SB_EEEEEEEvNS4_8identityESZ_S19_vS1A_EENS_8epilogue10collective18CollectiveEpilogueINS1C_23Sm100TmaWarpSpecializedILi2ELi1ELi48ELb1ELb0EEEJSH_NS5_IJNSS_ISE_SB_EENSS_ISF_SB_EEEEESI_SJ_SI_SJ_NS1C_6fusion15FusionCallbacksIS1G_NS1K_17LinearCombinationISI_fSI_fLNS_15FloatRoundStyleE2EEESH_S1J_JEEENS4_5SM1004TMEM4LOAD26SM100_TMEM_LOAD_32dp32b16xESZ_S19_NS4_39AutoVectorizingCopyWithAssumedAlignmentILi128EEENS4_14SM90_TMA_STOREES19_S1V_S1V_EEEvvEEEEvNT_6ParamsE,"",@"SHT_CUDA_INFO"
	.sectionflags	@""
	.align	4


	//----- nvinfo : EIATTR_CUDA_API_VERSION
	.align		4
        /*0000*/ 	.byte	0x04, 0x37
        /*0002*/ 	.short	(.L_31 - .L_30)
.L_30:
        /*0004*/ 	.word	0x00000082


	//----- nvinfo : EIATTR_KPARAM_INFO
	.align		4
.L_31:
        /*0008*/ 	.byte	0x04, 0x17
        /*000a*/ 	.short	(.L_33 - .L_32)
.L_32:
        /*000c*/ 	.word	0x00000000
        /*0010*/ 	.short	0x0000
        /*0012*/ 	.short	0x0000
        /*0014*/ 	.byte	0x00, 0xf0, 0x01, 0x20


	//----- nvinfo : EIATTR_AT_ENTRY_FRAGMENTS
	.align		4
.L_33:
        /*0018*/ 	.byte	0x04, 0x4f
        /*001a*/ 	.short	(.L_35 - .L_34)


	//   ....[0]....
.L_34:
        /*001c*/ 	.word	0x00000006


	//----- nvinfo : EIATTR_RESERVED_SMEM_USED
	.align		4
.L_35:
        /*0020*/ 	.byte	0x01, 0x41
	.zero		2


	//----- nvinfo : EIATTR_SPARSE_MMA_MASK
	.align		4
        /*0024*/ 	.byte	0x03, 0x50
        /*0026*/ 	.short	0x0000


	//----- nvinfo : EIATTR_TCGEN05_1CTA_USED
	.align		4
        /*0028*/ 	.byte	0x01, 0x51
	.zero		2


	//----- nvinfo : EIATTR_MAXREG_COUNT
	.align		4
        /*002c*/ 	.byte	0x03, 0x1b
        /*002e*/ 	.short	0x00ff


	//----- nvinfo : EIATTR_NUM_BARRIERS
	.align		4
        /*0030*/ 	.byte	0x02, 0x4c
        /*0032*/ 	.byte	0x07
	.zero		1


	//----- nvinfo : EIATTR_EXTERNS
	.align		4
        /*0034*/ 	.byte	0x04, 0x0f
        /*0036*/ 	.short	(.L_37 - .L_36)


	//   ....[0]....
	.align		4
.L_36:
        /*0038*/ 	.word	index@(__assertfail)


	//----- nvinfo : EIATTR_MERCURY_ISA_VERSION
	.align		4
.L_37:
        /*003c*/ 	.byte	0x03, 0x5f
        /*003e*/ 	.short	0x0101


	//----- nvinfo : EIATTR_INT_WARP_WIDE_INSTR_OFFSETS
	.align		4
        /*0040*/ 	.byte	0x04, 0x31
        /*0042*/ 	.short	(.L_39 - .L_38)


	//   ....[0]....
.L_38:
        /*0044*/ 	.word	0x000021d0


	//   ....[1]....
        /*0048*/ 	.word	0x00004cc0


	//   ....[2]....
        /*004c*/ 	.word	0x00004cf0


	//   ....[3]....
        /*0050*/ 	.word	0x00004d40


	//   ....[4]....
        /*0054*/ 	.word	0x00005780


	//   ....[5]....
        /*0058*/ 	.word	0x00005790


	//   ....[6]....
        /*005c*/ 	.word	0x000057e0


	//   ....[7]....
        /*0060*/ 	.word	0x000058e0


	//----- nvinfo : EIATTR_COOP_GROUP_MASK_REGIDS
	.align		4
.L_39:
        /*0064*/ 	.byte	0x04, 0x29
        /*0066*/ 	.short	(.L_41 - .L_40)


	//   ....[0]....
.L_40:
        /*0068*/ 	.word	0xffffffff


	//   ....[1]....
        /*006c*/ 	.word	0xffffffff


	//   ....[2]....
        /*0070*/ 	.word	0xffffffff


	//   ....[3]....
        /*0074*/ 	.word	0xffffffff


	//   ....[4]....
        /*0078*/ 	.word	0xffffffff


	//   ....[5]....
        /*007c*/ 	.word	0xffffffff


	//   ....[6]....
        /*0080*/ 	.word	0xffffffff


	//   ....[7]....
        /*0084*/ 	.word	0xffffffff


	//   ....[8]....
        /*0088*/ 	.word	0xffffffff


	//   ....[9]....
        /*008c*/ 	.word	0xffffffff


	//   ....[10]....
        /*0090*/ 	.word	0xffffffff


	//   ....[11]....
        /*0094*/ 	.word	0xffffffff


	//   ....[12]....
        /*0098*/ 	.word	0xffffffff


	//----- nvinfo : EIATTR_COOP_GROUP_INSTR_OFFSETS
	.align		4
.L_41:
        /*009c*/ 	.byte	0x04, 0x28
        /*009e*/ 	.short	(.L_43 - .L_42)


	//   ....[0]....
.L_42:
        /*00a0*/ 	.word	0x00000090


	//   ....[1]....
        /*00a4*/ 	.word	0x000004d0


	//   ....[2]....
        /*00a8*/ 	.word	0x00000a70


	//   ....[3]....
        /*00ac*/ 	.word	0x00000bd0


	//   ....[4]....
        /*00b0*/ 	.word	0x00000cd0


	//   ....[5]....
        /*00b4*/ 	.word	0x00000e40


	//   ....[6]....
        /*00b8*/ 	.word	0x00000fe0


	//   ....[7]....
        /*00bc*/ 	.word	0x000020b0


	//   ....[8]....
        /*00c0*/ 	.word	0x00004090


	//   ....[9]....
        /*00c4*/ 	.word	0x000042a0


	//   ....[10]....
        /*00c8*/ 	.word	0x000042d0


	//   ....[11]....
        /*00cc*/ 	.word	0x00004bb0


	//   ....[12]....
        /*00d0*/ 	.word	0x00004de0


	//----- nvinfo : EIATTR_VRC_CTA_INIT_COUNT
	.align		4
.L_43:
        /*00d4*/ 	.byte	0x02, 0x4a
        /*00d6*/ 	.byte	0x80
	.zero		1


	//----- nvinfo : EIATTR_SYSCALL_OFFSETS
	.align		4
        /*00d8*/ 	.byte	0x04, 0x46
        /*00da*/ 	.short	(.L_45 - .L_44)


	//   ....[0]....
.L_44:
        /*00dc*/ 	.word	0x000063c0


	//   ....[1]....
        /*00e0*/ 	.word	0x000064b0


	//   ....[2]....
        /*00e4*/ 	.word	0x00006ce0


	//   ....[3]....
        /*00e8*/ 	.word	0x00006e50


	//   ....[4]....
        /*00ec*/ 	.word	0x00006fc0


	//----- nvinfo : EIATTR_MBARRIER_INSTR_OFFSETS
	.align		4
.L_45:
        /*00f0*/ 	.byte	0x04, 0x39
        /*00f2*/ 	.short	(.L_47 - .L_46)


	//   ....[0]....
.L_46:
        /*00f4*/ 	.word	0x000005d0
        /*00f8*/ 	.word	0x000000ff
        /*00fc*/ 	.word	0x00000000
        /*0100*/ 	.short	0x0100
        /*0102*/ 	.byte	0x05
	.zero		1


	//   ....[1]....
        /*0104*/ 	.word	0x000005e0
        /*0108*/ 	.word	0x000000ff
        /*010c*/ 	.word	0x00000120
        /*0110*/ 	.short	0x0100
        /*0112*/ 	.byte	0x05
	.zero		1


	//   ....[2]....
        /*0114*/ 	.word	0x000005f0
        /*0118*/ 	.word	0x000000ff
        /*011c*/ 	.word	0x00000008
        /*0120*/ 	.short	0x0100
        /*0122*/ 	.byte	0x05
	.zero		1


	//   ....[3]....
        /*0124*/ 	.word	0x00000600
        /*0128*/ 	.word	0x000000ff
        /*012c*/ 	.word	0x00000128
        /*0130*/ 	.short	0x0100
        /*0132*/ 	.byte	0x05
	.zero		1


	//   ....[4]....
        /*0134*/ 	.word	0x00000610
        /*0138*/ 	.word	0x000000ff
        /*013c*/ 	.word	0x00000010
        /*0140*/ 	.short	0x0100
        /*0142*/ 	.byte	0x05
	.zero		1


	//   ....[5]....
        /*0144*/ 	.word	0x00000620
        /*0148*/ 	.word	0x000000ff
        /*014c*/ 	.word	0x00000130
        /*0150*/ 	.short	0x0100
        /*0152*/ 	.byte	0x05
	.zero		1


	//   ....[6]....
        /*0154*/ 	.word	0x00000630
        /*0158*/ 	.word	0x000000ff
        /*015c*/ 	.word	0x00000018
        /*0160*/ 	.short	0x0100
        /*0162*/ 	.byte	0x05
	.zero		1


	//   ....[7]....
        /*0164*/ 	.word	0x00000640
        /*0168*/ 	.word	0x000000ff
        /*016c*/ 	.word	0x00000138
        /*0170*/ 	.short	0x0100
        /*0172*/ 	.byte	0x05
	.zero		1


	//   ....[8]....
        /*0174*/ 	.word	0x00000650
        /*0178*/ 	.word	0x000000ff
        /*017c*/ 	.word	0x00000020
        /*0180*/ 	.short	0x0100
        /*0182*/ 	.byte	0x05
	.zero		1


	//   ....[9]....
        /*0184*/ 	.word	0x00000660
        /*0188*/ 	.word	0x000000ff
        /*018c*/ 	.word	0x00000140
        /*0190*/ 	.short	0x0100
        /*0192*/ 	.byte	0x05
	.zero		1


	//   ....[10]....
        /*0194*/ 	.word	0x00000670
        /*0198*/ 	.word	0x000000ff
        /*019c*/ 	.word	0x00000028
        /*01a0*/ 	.short	0x0100
        /*01a2*/ 	.byte	0x05
	.zero		1


	//   ....[11]....
        /*01a4*/ 	.word	0x00000680
        /*01a8*/ 	.word	0x000000ff
        /*01ac*/ 	.word	0x00000148
        /*01b0*/ 	.short	0x0100
        /*01b2*/ 	.byte	0x05
	.zero		1


	//   ....[12]....
        /*01b4*/ 	.word	0x00000690
        /*01b8*/ 	.word	0x000000ff
        /*01bc*/ 	.word	0x00000030
        /*01c0*/ 	.short	0x0100
        /*01c2*/ 	.byte	0x05
	.zero		1


	//   ....[13]....
        /*01c4*/ 	.word	0x000006a0
        /*01c8*/ 	.word	0x000000ff
        /*01cc*/ 	.word	0x00000150
        /*01d0*/ 	.short	0x0100
        /*01d2*/ 	.byte	0x05
	.zero		1


	//   ....[14]....
        /*01d4*/ 	.word	0x000006b0
        /*01d8*/ 	.word	0x000000ff
        /*01dc*/ 	.word	0x00000038
        /*01e0*/ 	.short	0x0100
        /*01e2*/ 	.byte	0x05
	.zero		1


	//   ....[15]....
        /*01e4*/ 	.word	0x000006c0
        /*01e8*/ 	.word	0x000000ff
        /*01ec*/ 	.word	0x00000158
        /*01f0*/ 	.short	0x0100
        /*01f2*/ 	.byte	0x05
	.zero		1


	//   ....[16]....
        /*01f4*/ 	.word	0x000006d0
        /*01f8*/ 	.word	0x000000ff
        /*01fc*/ 	.word	0x00000040
        /*0200*/ 	.short	0x0100
        /*0202*/ 	.byte	0x05
	.zero		1


	//   ....[17]....
        /*0204*/ 	.word	0x000006e0
        /*0208*/ 	.word	0x000000ff
        /*020c*/ 	.word	0x00000160
        /*0210*/ 	.short	0x0100
        /*0212*/ 	.byte	0x05
	.zero		1


	//   ....[18]....
        /*0214*/ 	.word	0x000006f0
        /*0218*/ 	.word	0x000000ff
        /*021c*/ 	.word	0x00000048
        /*0220*/ 	.short	0x0100
        /*0222*/ 	.byte	0x05
	.zero		1


	//   ....[19]....
        /*0224*/ 	.word	0x00000700
        /*0228*/ 	.word	0x000000ff
        /*022c*/ 	.word	0x00000168
        /*0230*/ 	.short	0x0100
        /*0232*/ 	.byte	0x05
	.zero		1


	//   ....[20]....
        /*0234*/ 	.word	0x00000710
        /*0238*/ 	.word	0x000000ff
        /*023c*/ 	.word	0x00000050
        /*0240*/ 	.short	0x0100
        /*0242*/ 	.byte	0x05
	.zero		1


	//   ....[21]....
        /*0244*/ 	.word	0x00000720
        /*0248*/ 	.word	0x000000ff
        /*024c*/ 	.word	0x00000170
        /*0250*/ 	.short	0x0100
        /*0252*/ 	.byte	0x05
	.zero		1


	//   ....[22]....
        /*0254*/ 	.word	0x00000730
        /*0258*/ 	.word	0x000000ff
        /*025c*/ 	.word	0x00000058
        /*0260*/ 	.short	0x0100
        /*0262*/ 	.byte	0x05
	.zero		1


	//   ....[23]....
        /*0264*/ 	.word	0x00000740
        /*0268*/ 	.word	0x000000ff
        /*026c*/ 	.word	0x00000178
        /*0270*/ 	.short	0x0100
        /*0272*/ 	.byte	0x05
	.zero		1


	//   ....[24]....
        /*0274*/ 	.word	0x00000750
        /*0278*/ 	.word	0x000000ff
        /*027c*/ 	.word	0x00000060
        /*0280*/ 	.short	0x0100
        /*0282*/ 	.byte	0x05
	.zero		1


	//   ....[25]....
        /*0284*/ 	.word	0x00000760
        /*0288*/ 	.word	0x000000ff
        /*028c*/ 	.word	0x00000180
        /*0290*/ 	.short	0x0100
        /*0292*/ 	.byte	0x05
	.zero		1


	//   ....[26]....
        /*0294*/ 	.word	0x00000770
        /*0298*/ 	.word	0x000000ff
        /*029c*/ 	.word	0x00000068
        /*02a0*/ 	.short	0x0100
        /*02a2*/ 	.byte	0x05
	.zero		1


	//   ....[27]....
        /*02a4*/ 	.word	0x00000780
        /*02a8*/ 	.word	0x000000ff
        /*02ac*/ 	.word	0x00000188
        /*02b0*/ 	.short	0x0100
        /*02b2*/ 	.byte	0x05
	.zero		1


	//   ....[28]....
        /*02b4*/ 	.word	0x00000790
        /*02b8*/ 	.word	0x000000ff
        /*02bc*/ 	.word	0x00000070
        /*02c0*/ 	.short	0x0100
        /*02c2*/ 	.byte	0x05
	.zero		1


	//   ....[29]....
        /*02c4*/ 	.word	0x000007a0
        /*02c8*/ 	.word	0x000000ff
        /*02cc*/ 	.word	0x00000190
        /*02d0*/ 	.short	0x0100
        /*02d2*/ 	.byte	0x05
	.zero		1


	//   ....[30]....
        /*02d4*/ 	.word	0x000007b0
        /*02d8*/ 	.word	0x000000ff
        /*02dc*/ 	.word	0x00000078
        /*02e0*/ 	.short	0x0100
        /*02e2*/ 	.byte	0x05
	.zero		1


	//   ....[31]....
        /*02e4*/ 	.word	0x000007c0
        /*02e8*/ 	.word	0x000000ff
        /*02ec*/ 	.word	0x00000198
        /*02f0*/ 	.short	0x0100
        /*02f2*/ 	.byte	0x05
	.zero		1


	//   ....[32]....
        /*02f4*/ 	.word	0x000007d0
        /*02f8*/ 	.word	0x000000ff
        /*02fc*/ 	.word	0x00000080
        /*0300*/ 	.short	0x0100
        /*0302*/ 	.byte	0x05
	.zero		1


	//   ....[33]....
        /*0304*/ 	.word	0x000007e0
        /*0308*/ 	.word	0x000000ff
        /*030c*/ 	.word	0x000001a0
        /*0310*/ 	.short	0x0100
        /*0312*/ 	.byte	0x05
	.zero		1


	//   ....[34]....
        /*0314*/ 	.word	0x000007f0
        /*0318*/ 	.word	0x000000ff
        /*031c*/ 	.word	0x00000088
        /*0320*/ 	.short	0x0100
        /*0322*/ 	.byte	0x05
	.zero		1


	//   ....[35]....
        /*0324*/ 	.word	0x00000800
        /*0328*/ 	.word	0x000000ff
        /*032c*/ 	.word	0x000001a8
        /*0330*/ 	.short	0x0100
        /*0332*/ 	.byte	0x05
	.zero		1


	//   ....[36]....
        /*0334*/ 	.word	0x00000810
        /*0338*/ 	.word	0x000000ff
        /*033c*/ 	.word	0x00000090
        /*0340*/ 	.short	0x0100
        /*0342*/ 	.byte	0x05
	.zero		1


	//   ....[37]....
        /*0344*/ 	.word	0x00000820
        /*0348*/ 	.word	0x000000ff
        /*034c*/ 	.word	0x000001b0
        /*0350*/ 	.short	0x0100
        /*0352*/ 	.byte	0x05
	.zero		1


	//   ....[38]....
        /*0354*/ 	.word	0x00000830
        /*0358*/ 	.word	0x000000ff
        /*035c*/ 	.word	0x00000098
        /*0360*/ 	.short	0x0100
        /*0362*/ 	.byte	0x05
	.zero		1


	//   ....[39]....
        /*0364*/ 	.word	0x00000840
        /*0368*/ 	.word	0x000000ff
        /*036c*/ 	.word	0x000001b8
        /*0370*/ 	.short	0x0100
        /*0372*/ 	.byte	0x05
	.zero		1


	//   ....[40]....
        /*0374*/ 	.word	0x00000850
        /*0378*/ 	.word	0x000000ff
        /*037c*/ 	.word	0x000000a0
        /*0380*/ 	.short	0x0100
        /*0382*/ 	.byte	0x05
	.zero		1


	//   ....[41]....
        /*0384*/ 	.word	0x00000860
        /*0388*/ 	.word	0x000000ff
        /*038c*/ 	.word	0x000001c0
        /*0390*/ 	.short	0x0100
        /*0392*/ 	.byte	0x05
	.zero		1


	//   ....[42]....
        /*0394*/ 	.word	0x00000870
        /*0398*/ 	.word	0x000000ff
        /*039c*/ 	.word	0x000000a8
        /*03a0*/ 	.short	0x0100
        /*03a2*/ 	.byte	0x05
	.zero		1


	//   ....[43]....
        /*03a4*/ 	.word	0x00000880
        /*03a8*/ 	.word	0x000000ff
        /*03ac*/ 	.word	0x000001c8
        /*03b0*/ 	.short	0x0100
        /*03b2*/ 	.byte	0x05
	.zero		1


	//   ....[44]....
        /*03b4*/ 	.word	0x00000890
        /*03b8*/ 	.word	0x000000ff
        /*03bc*/ 	.word	0x000000b0
        /*03c0*/ 	.short	0x0100
        /*03c2*/ 	.byte	0x05
	.zero		1


	//   ....[45]....
        /*03c4*/ 	.word	0x000008a0
        /*03c8*/ 	.word	0x000000ff
        /*03cc*/ 	.word	0x000001d0
        /*03d0*/ 	.short	0x0100
        /*03d2*/ 	.byte	0x05
	.zero		1


	//   ....[46]....
        /*03d4*/ 	.word	0x000008b0
        /*03d8*/ 	.word	0x000000ff
        /*03dc*/ 	.word	0x000000b8
        /*03e0*/ 	.short	0x0100
        /*03e2*/ 	.byte	0x05
	.zero		1


	//   ....[47]....
        /*03e4*/ 	.word	0x000008c0
        /*03e8*/ 	.word	0x000000ff
        /*03ec*/ 	.word	0x000001d8
        /*03f0*/ 	.short	0x0100
        /*03f2*/ 	.byte	0x05
	.zero		1


	//   ....[48]....
        /*03f4*/ 	.word	0x000008d0
        /*03f8*/ 	.word	0x000000ff
        /*03fc*/ 	.word	0x000000c0
        /*0400*/ 	.short	0x0100
        /*0402*/ 	.byte	0x05
	.zero		1


	//   ....[49]....
        /*0404*/ 	.word	0x000008e0
        /*0408*/ 	.word	0x000000ff
        /*040c*/ 	.word	0x000001e0
        /*0410*/ 	.short	0x0100
        /*0412*/ 	.byte	0x05
	.zero		1


	//   ....[50]....
        /*0414*/ 	.word	0x000008f0
        /*0418*/ 	.word	0x000000ff
        /*041c*/ 	.word	0x000000c8
        /*0420*/ 	.short	0x0100
        /*0422*/ 	.byte	0x05
	.zero		1


	//   ....[51]....
        /*0424*/ 	.word	0x00000900
        /*0428*/ 	.word	0x000000ff
        /*042c*/ 	.word	0x000001e8
        /*0430*/ 	.short	0x0100
        /*0432*/ 	.byte	0x05
	.zero		1


	//   ....[52]....
        /*0434*/ 	.word	0x00000910
        /*0438*/ 	.word	0x000000ff
        /*043c*/ 	.word	0x000000d0
        /*0440*/ 	.short	0x0100
        /*0442*/ 	.byte	0x05
	.zero		1


	//   ....[53]....
        /*0444*/ 	.word	0x00000920
        /*0448*/ 	.word	0x000000ff
        /*044c*/ 	.word	0x000001f0
        /*0450*/ 	.short	0x0100
        /*0452*/ 	.byte	0x05
	.zero		1


	//   ....[54]....
        /*0454*/ 	.word	0x00000930
        /*0458*/ 	.word	0x000000ff
        /*045c*/ 	.word	0x000000d8
        /*0460*/ 	.short	0x0100
        /*0462*/ 	.byte	0x05
	.zero		1


	//   ....[55]....
        /*0464*/ 	.word	0x00000940
        /*0468*/ 	.word	0x000000ff
        /*046c*/ 	.word	0x000001f8
        /*0470*/ 	.short	0x0100
        /*0472*/ 	.byte	0x05
	.zero		1


	//   ....[56]....
        /*0474*/ 	.word	0x00000950
        /*0478*/ 	.word	0x000000ff
        /*047c*/ 	.word	0x000000e0
        /*0480*/ 	.short	0x0100
        /*0482*/ 	.byte	0x05
	.zero		1


	//   ....[57]....
        /*0484*/ 	.word	0x00000960
        /*0488*/ 	.word	0x000000ff
        /*048c*/ 	.word	0x00000200
        /*0490*/ 	.short	0x0100
        /*0492*/ 	.byte	0x05
	.zero		1


	//   ....[58]....
        /*0494*/ 	.word	0x00000970
        /*0498*/ 	.word	0x000000ff
        /*049c*/ 	.word	0x000000e8
        /*04a0*/ 	.short	0x0100
        /*04a2*/ 	.byte	0x05
	.zero		1


	//   ....[59]....
        /*04a4*/ 	.word	0x00000980
        /*04a8*/ 	.word	0x000000ff
        /*04ac*/ 	.word	0x00000208
        /*04b0*/ 	.short	0x0100
        /*04b2*/ 	.byte	0x05
	.zero		1


	//   ....[60]....
        /*04b4*/ 	.word	0x00000990
        /*04b8*/ 	.word	0x000000ff
        /*04bc*/ 	.word	0x000000f0
        /*04c0*/ 	.short	0x0100
        /*04c2*/ 	.byte	0x05
	.zero		1


	//   ....[61]....
        /*04c4*/ 	.word	0x000009a0
        /*04c8*/ 	.word	0x000000ff
        /*04cc*/ 	.word	0x00000210
        /*04d0*/ 	.short	0x0100
        /*04d2*/ 	.byte	0x05
	.zero		1


	//   ....[62]....
        /*04d4*/ 	.word	0x000009b0
        /*04d8*/ 	.word	0x000000ff
        /*04dc*/ 	.word	0x000000f8
        /*04e0*/ 	.short	0x0100
        /*04e2*/ 	.byte	0x05
	.zero		1


	//   ....[63]....
        /*04e4*/ 	.word	0x000009c0
        /*04e8*/ 	.word	0x000000ff
        /*04ec*/ 	.word	0x00000218
        /*04f0*/ 	.short	0x0100
        /*04f2*/ 	.byte	0x05
	.zero		1


	//   ....[64]....
        /*04f4*/ 	.word	0x000009d0
        /*04f8*/ 	.word	0x000000ff
        /*04fc*/ 	.word	0x00000100
        /*0500*/ 	.short	0x0100
        /*0502*/ 	.byte	0x05
	.zero		1


	//   ....[65]....
        /*0504*/ 	.word	0x000009e0
        /*0508*/ 	.word	0x000000ff
        /*050c*/ 	.word	0x00000220
        /*0510*/ 	.short	0x0100
        /*0512*/ 	.byte	0x05
	.zero		1


	//   ....[66]....
        /*0514*/ 	.word	0x000009f0
        /*0518*/ 	.word	0x000000ff
        /*051c*/ 	.word	0x00000108
        /*0520*/ 	.short	0x0100
        /*0522*/ 	.byte	0x05
	.zero		1


	//   ....[67]....
        /*0524*/ 	.word	0x00000a00
        /*0528*/ 	.word	0x000000ff
        /*052c*/ 	.word	0x00000228
        /*0530*/ 	.short	0x0100
        /*0532*/ 	.byte	0x05
	.zero		1


	//   ....[68]....
        /*0534*/ 	.word	0x00000a10
        /*0538*/ 	.word	0x000000ff
        /*053c*/ 	.word	0x00000110
        /*0540*/ 	.short	0x0100
        /*0542*/ 	.byte	0x05
	.zero		1


	//   ....[69]....
        /*0544*/ 	.word	0x00000a20
        /*0548*/ 	.word	0x000000ff
        /*054c*/ 	.word	0x00000230
        /*0550*/ 	.short	0x0100
        /*0552*/ 	.byte	0x05
	.zero		1


	//   ....[70]....
        /*0554*/ 	.word	0x00000a30
        /*0558*/ 	.word	0x000000ff
        /*055c*/ 	.word	0x00000118
        /*0560*/ 	.short	0x0100
        /*0562*/ 	.byte	0x05
	.zero		1


	//   ....[71]....
        /*0564*/ 	.word	0x00000a40
        /*0568*/ 	.word	0x000000ff
        /*056c*/ 	.word	0x00000238
        /*0570*/ 	.short	0x0100
        /*0572*/ 	.byte	0x05
	.zero		1


	//   ....[72]....
        /*0574*/ 	.word	0x00000b80
        /*0578*/ 	.word	0x000000ff
        /*057c*/ 	.word	0x00000240
        /*0580*/ 	.short	0x0100
        /*0582*/ 	.byte	0x06
	.zero		1


	//   ....[73]....
        /*0584*/ 	.word	0x00000b90
        /*0588*/ 	.word	0x000000ff
        /*058c*/ 	.word	0x00000250
        /*0590*/ 	.short	0x0100
        /*0592*/ 	.byte	0x06
	.zero		1


	//   ....[74]....
        /*0594*/ 	.word	0x00000ba0
        /*0598*/ 	.word	0x000000ff
        /*059c*/ 	.word	0x00000248
        /*05a0*/ 	.short	0x0100
        /*05a2*/ 	.byte	0x06
	.zero		1


	//   ....[75]....
        /*05a4*/ 	.word	0x00000bb0
        /*05a8*/ 	.word	0x000000ff
        /*05ac*/ 	.word	0x00000258
        /*05b0*/ 	.short	0x0100
        /*05b2*/ 	.byte	0x06
	.zero		1


	//   ....[76]....
        /*05b4*/ 	.word	0x00000ca0
        /*05b8*/ 	.word	0x000000ff
        /*05bc*/ 	.word	0x00000260
        /*05c0*/ 	.short	0x0100
        /*05c2*/ 	.byte	0x05
	.zero		1


	//   ....[77]....
        /*05c4*/ 	.word	0x00000cb0
        /*05c8*/ 	.word	0x000000ff
        /*05cc*/ 	.word	0x00000268
        /*05d0*/ 	.short	0x0100
        /*05d2*/ 	.byte	0x05
	.zero		1


	//   ....[78]....
        /*05d4*/ 	.word	0x00000df0
        /*05d8*/ 	.word	0x000000ff
        /*05dc*/ 	.word	0x00000270
        /*05e0*/ 	.short	0x0100
        /*05e2*/ 	.byte	0x05
	.zero		1


	//   ....[79]....
        /*05e4*/ 	.word	0x00000e00
        /*05e8*/ 	.word	0x000000ff
        /*05ec*/ 	.word	0x00000280
        /*05f0*/ 	.short	0x0100
        /*05f2*/ 	.byte	0x05
	.zero		1


	//   ....[80]....
        /*05f4*/ 	.word	0x00000e10
        /*05f8*/ 	.word	0x000000ff
        /*05fc*/ 	.word	0x00000278
        /*0600*/ 	.short	0x0100
        /*0602*/ 	.byte	0x05
	.zero		1


	//   ....[81]....
        /*0604*/ 	.word	0x00000e20
        /*0608*/ 	.word	0x000000ff
        /*060c*/ 	.word	0x00000288
        /*0610*/ 	.short	0x0100
        /*0612*/ 	.byte	0x05
	.zero		1


	//   ....[82]....
        /*0614*/ 	.word	0x00000f50
        /*0618*/ 	.word	0x000000ff
        /*061c*/ 	.word	0x00000290
        /*0620*/ 	.short	0x0100
        /*0622*/ 	.byte	0x06
	.zero		1


	//   ....[83]....
        /*0624*/ 	.word	0x00000f60
        /*0628*/ 	.word	0x000000ff
        /*062c*/ 	.word	0x000002b0
        /*0630*/ 	.short	0x0100
        /*0632*/ 	.byte	0x06
	.zero		1


	//   ....[84]....
        /*0634*/ 	.word	0x00000f70
        /*0638*/ 	.word	0x000000ff
        /*063c*/ 	.word	0x00000298
        /*0640*/ 	.short	0x0100
        /*0642*/ 	.byte	0x06
	.zero		1


	//   ....[85]....
        /*0644*/ 	.word	0x00000f80
        /*0648*/ 	.word	0x000000ff
        /*064c*/ 	.word	0x000002b8
        /*0650*/ 	.short	0x0100
        /*0652*/ 	.byte	0x06
	.zero		1


	//   ....[86]....
        /*0654*/ 	.word	0x00000f90
        /*0658*/ 	.word	0x000000ff
        /*065c*/ 	.word	0x000002a0
        /*0660*/ 	.short	0x0100
        /*0662*/ 	.byte	0x06
	.zero		1


	//   ....[87]....
        /*0664*/ 	.word	0x00000fa0
        /*0668*/ 	.word	0x000000ff
        /*066c*/ 	.word	0x000002c0
        /*0670*/ 	.short	0x0100
        /*0672*/ 	.byte	0x06
	.zero		1


	//   ....[88]....
        /*0674*/ 	.word	0x00000fb0
        /*0678*/ 	.word	0x000000ff
        /*067c*/ 	.word	0x000002a8
        /*0680*/ 	.short	0x0100
        /*0682*/ 	.byte	0x06
	.zero		1


	//   ....[89]....
        /*0684*/ 	.word	0x00000fc0
        /*0688*/ 	.word	0x000000ff
        /*068c*/ 	.word	0x000002c8
        /*0690*/ 	.short	0x0100
        /*0692*/ 	.byte	0x06
	.zero		1


	//   ....[90]....
        /*0694*/ 	.word	0x000010b0
        /*0698*/ 	.word	0x000000ff
        /*069c*/ 	.word	0x000002d0
        /*06a0*/ 	.short	0x0100
        /*06a2*/ 	.byte	0x05
	.zero		1


	//   ....[91]....
        /*06a4*/ 	.word	0x000010c0
        /*06a8*/ 	.word	0x000000ff
        /*06ac*/ 	.word	0x000002e0
        /*06b0*/ 	.short	0x0100
        /*06b2*/ 	.byte	0x05
	.zero		1


	//   ....[92]....
        /*06b4*/ 	.word	0x000010d0
        /*06b8*/ 	.word	0x000000ff
        /*06bc*/ 	.word	0x000002d8
        /*06c0*/ 	.short	0x0100
        /*06c2*/ 	.byte	0x05
	.zero		1


	//   ....[93]....
        /*06c4*/ 	.word	0x000010e0
        /*06c8*/ 	.word	0x000000ff
        /*06cc*/ 	.word	0x000002e8
        /*06d0*/ 	.short	0x0100
        /*06d2*/ 	.byte	0x05
	.zero		1


	//   ....[94]....
        /*06d4*/ 	.word	0x000019b0
        /*06d8*/ 	.word	0x00000002
        /*06dc*/ 	.word	0x000002e0
        /*06e0*/ 	.short	0x010a
        /*06e2*/ 	.byte	0xff
	.zero		1


	//   ....[95]....
        /*06e4*/ 	.word	0x000019e0
        /*06e8*/ 	.word	0x00000002
        /*06ec*/ 	.word	0x000002d0
        /*06f0*/ 	.short	0x0101
        /*06f2*/ 	.byte	0xff
	.zero		1


	//   ....[96]....
        /*06f4*/ 	.word	0x00001ab0
        /*06f8*/ 	.word	0x000000ff
        /*06fc*/ 	.word	0x00000120
        /*0700*/ 	.short	0x010a
        /*0702*/ 	.byte	0x05
	.zero		1


	//   ....[97]....
        /*0704*/ 	.word	0x00001b50
        /*0708*/ 	.word	0x000000ff
        /*070c*/ 	.word	0x00000120
        /*0710*/ 	.short	0x010a
        /*0712*/ 	.byte	0x21
	.zero		1


	//   ....[98]....
        /*0714*/ 	.word	0x00001ca0
        /*0718*/ 	.word	0x000000ff
        /*071c*/ 	.word	0x00000120
        /*0720*/ 	.short	0x010a
        /*0722*/ 	.byte	0x08
	.zero		1


	//   ....[99]....
        /*0724*/ 	.word	0x00001db0
        /*0728*/ 	.word	0x000000ff
        /*072c*/ 	.word	0x00000268
        /*0730*/ 	.short	0x0101
        /*0732*/ 	.byte	0x04
	.zero		1


	//   ....[100]....
        /*0734*/ 	.word	0x00001dd0
        /*0738*/ 	.word	0x000000ff
        /*073c*/ 	.word	0x00000120
        /*0740*/ 	.short	0x010a
        /*0742*/ 	.byte	0x05
	.zero		1


	//   ....[101]....
        /*0744*/ 	.word	0x00001e50
        /*0748*/ 	.word	0x000000ff
        /*074c*/ 	.word	0x00000120
        /*0750*/ 	.short	0x010a
        /*0752*/ 	.byte	0x11
	.zero		1


	//   ....[102]....
        /*0754*/ 	.word	0x00001fa0
        /*0758*/ 	.word	0x000000ff
        /*075c*/ 	.word	0x00000120
        /*0760*/ 	.short	0x010a
        /*0762*/ 	.byte	0x08
	.zero		1


	//   ....[103]....
        /*0764*/ 	.word	0x000020e0
        /*0768*/ 	.word	0x00000002
        /*076c*/ 	.word	0x00000270
        /*0770*/ 	.short	0x010a
        /*0772*/ 	.byte	0xff
	.zero		1


	//   ....[104]....
        /*0774*/ 	.word	0x000021a0
        /*0778*/ 	.word	0x00000002
        /*077c*/ 	.word	0x00000000
        /*0780*/ 	.short	0x0101
        /*0782*/ 	.byte	0xff
	.zero		1


	//   ....[105]....
        /*0784*/ 	.word	0x00002700
        /*0788*/ 	.word	0x000000ff
        /*078c*/ 	.word	0x00000000
        /*0790*/ 	.short	0x010a
        /*0792*/ 	.byte	0x05
	.zero		1


	//   ....[106]....
        /*0794*/ 	.word	0x00002790
        /*0798*/ 	.word	0x000000ff
        /*079c*/ 	.word	0x00000000
        /*07a0*/ 	.short	0x010a
        /*07a2*/ 	.byte	0x05
	.zero		1


	//   ....[107]....
        /*07a4*/ 	.word	0x00002820
        /*07a8*/ 	.word	0x000000ff
        /*07ac*/ 	.word	0x00000000
        /*07b0*/ 	.short	0x010a
        /*07b2*/ 	.byte	0x05
	.zero		1


	//   ....[108]....
        /*07b4*/ 	.word	0x000028b0
        /*07b8*/ 	.word	0x000000ff
        /*07bc*/ 	.word	0x00000000
        /*07c0*/ 	.short	0x010a
        /*07c2*/ 	.byte	0x05
	.zero		1


	//   ....[109]....
        /*07c4*/ 	.word	0x00002940
        /*07c8*/ 	.word	0x000000ff
        /*07cc*/ 	.word	0x00000000
        /*07d0*/ 	.short	0x010a
        /*07d2*/ 	.byte	0x05
	.zero		1


	//   ....[110]....
        /*07d4*/ 	.word	0x000029d0
        /*07d8*/ 	.word	0x000000ff
        /*07dc*/ 	.word	0x00000000
        /*07e0*/ 	.short	0x010a
        /*07e2*/ 	.byte	0x05
	.zero		1


	//   ....[111]....
        /*07e4*/ 	.word	0x00002a60
        /*07e8*/ 	.word	0x000000ff
        /*07ec*/ 	.word	0x00000000
        /*07f0*/ 	.short	0x010a
        /*07f2*/ 	.byte	0x05
	.zero		1


	//   ....[112]....
        /*07f4*/ 	.word	0x00002af0
        /*07f8*/ 	.word	0x000000ff
        /*07fc*/ 	.word	0x00000000
        /*0800*/ 	.short	0x010a
        /*0802*/ 	.byte	0x05
	.zero		1


	//   ....[113]....
        /*0804*/ 	.word	0x00002b80
        /*0808*/ 	.word	0x000000ff
        /*080c*/ 	.word	0x00000000
        /*0810*/ 	.short	0x010a
        /*0812*/ 	.byte	0x05
	.zero		1


	//   ....[114]....
        /*0814*/ 	.word	0x00002c10
        /*0818*/ 	.word	0x000000ff
        /*081c*/ 	.word	0x00000000
        /*0820*/ 	.short	0x010a
        /*0822*/ 	.byte	0x05
	.zero		1


	//   ....[115]....
        /*0824*/ 	.word	0x00002ca0
        /*0828*/ 	.word	0x000000ff
        /*082c*/ 	.word	0x00000000
        /*0830*/ 	.short	0x010a
        /*0832*/ 	.byte	0x05
	.zero		1


	//   ....[116]....
        /*0834*/ 	.word	0x00002d30
        /*0838*/ 	.word	0x000000ff
        /*083c*/ 	.word	0x00000000
        /*0840*/ 	.short	0x010a
        /*0842*/ 	.byte	0x05
	.zero		1


	//   ....[117]....
        /*0844*/ 	.word	0x00002dc0
        /*0848*/ 	.word	0x000000ff
        /*084c*/ 	.word	0x00000000
        /*0850*/ 	.short	0x010a
        /*0852*/ 	.byte	0x05
	.zero		1


	//   ....[118]....
        /*0854*/ 	.word	0x00002e50
        /*0858*/ 	.word	0x000000ff
        /*085c*/ 	.word	0x00000000
        /*0860*/ 	.short	0x010a
        /*0862*/ 	.byte	0x05
	.zero		1


	//   ....[119]....
        /*0864*/ 	.word	0x00002ee0
        /*0868*/ 	.word	0x000000ff
        /*086c*/ 	.word	0x00000000
        /*0870*/ 	.short	0x010a
        /*0872*/ 	.byte	0x05
	.zero		1


	//   ....[120]....
        /*0874*/ 	.word	0x00002f70
        /*0878*/ 	.word	0x000000ff
        /*087c*/ 	.word	0x00000000
        /*0880*/ 	.short	0x010a
        /*0882*/ 	.byte	0x05
	.zero		1


	//   ....[121]....
        /*0884*/ 	.word	0x00003000
        /*0888*/ 	.word	0x000000ff
        /*088c*/ 	.word	0x00000000
        /*0890*/ 	.short	0x010a
        /*0892*/ 	.byte	0x05
	.zero		1


	//   ....[122]....
        /*0894*/ 	.word	0x00003090
        /*0898*/ 	.word	0x000000ff
        /*089c*/ 	.word	0x00000000
        /*08a0*/ 	.short	0x010a
        /*08a2*/ 	.byte	0x05
	.zero		1


	//   ....[123]....
        /*08a4*/ 	.word	0x00003120
        /*08a8*/ 	.word	0x000000ff
        /*08ac*/ 	.word	0x00000000
        /*08b0*/ 	.short	0x010a
        /*08b2*/ 	.byte	0x05
	.zero		1


	//   ....[124]....
        /*08b4*/ 	.word	0x000031b0
        /*08b8*/ 	.word	0x000000ff
        /*08bc*/ 	.word	0x00000000
        /*08c0*/ 	.short	0x010a
        /*08c2*/ 	.byte	0x05
	.zero		1


	//   ....[125]....
        /*08c4*/ 	.word	0x00003240
        /*08c8*/ 	.word	0x000000ff
        /*08cc*/ 	.word	0x00000000
        /*08d0*/ 	.short	0x010a
        /*08d2*/ 	.byte	0x05
	.zero		1


	//   ....[126]....
        /*08d4*/ 	.word	0x000032d0
        /*08d8*/ 	.word	0x000000ff
        /*08dc*/ 	.word	0x00000000
        /*08e0*/ 	.short	0x010a
        /*08e2*/ 	.byte	0x05
	.zero		1


	//   ....[127]....
        /*08e4*/ 	.word	0x00003360
        /*08e8*/ 	.word	0x000000ff
        /*08ec*/ 	.word	0x00000000
        /*08f0*/ 	.short	0x010a
        /*08f2*/ 	.byte	0x05
	.zero		1


	//   ....[128]....
        /*08f4*/ 	.word	0x000033f0
        /*08f8*/ 	.word	0x000000ff
        /*08fc*/ 	.word	0x00000000
        /*0900*/ 	.short	0x010a
        /*0902*/ 	.byte	0x05
	.zero		1


	//   ....[129]....
        /*0904*/ 	.word	0x00003480
        /*0908*/ 	.word	0x000000ff
        /*090c*/ 	.word	0x00000000
        /*0910*/ 	.short	0x010a
        /*0912*/ 	.byte	0x05
	.zero		1


	//   ....[130]....
        /*0914*/ 	.word	0x00003510
        /*0918*/ 	.word	0x000000ff
        /*091c*/ 	.word	0x00000000
        /*0920*/ 	.short	0x010a
        /*0922*/ 	.byte	0x05
	.zero		1


	//   ....[131]....
        /*0924*/ 	.word	0x000035a0
        /*0928*/ 	.word	0x000000ff
        /*092c*/ 	.word	0x00000000
        /*0930*/ 	.short	0x010a
        /*0932*/ 	.byte	0x05
	.zero		1


	//   ....[132]....
        /*0934*/ 	.word	0x00003630
        /*0938*/ 	.word	0x000000ff
        /*093c*/ 	.word	0x00000000
        /*0940*/ 	.short	0x010a
        /*0942*/ 	.byte	0x05
	.zero		1


	//   ....[133]....
        /*0944*/ 	.word	0x000036c0
        /*0948*/ 	.word	0x000000ff
        /*094c*/ 	.word	0x00000000
        /*0950*/ 	.short	0x010a
        /*0952*/ 	.byte	0x05
	.zero		1


	//   ....[134]....
        /*0954*/ 	.word	0x00003750
        /*0958*/ 	.word	0x000000ff
        /*095c*/ 	.word	0x00000000
        /*0960*/ 	.short	0x010a
        /*0962*/ 	.byte	0x05
	.zero		1


	//   ....[135]....
        /*0964*/ 	.word	0x000037e0
        /*0968*/ 	.word	0x000000ff
        /*096c*/ 	.word	0x00000000
        /*0970*/ 	.short	0x010a
        /*0972*/ 	.byte	0x05
	.zero		1


	//   ....[136]....
        /*0974*/ 	.word	0x00003870
        /*0978*/ 	.word	0x000000ff
        /*097c*/ 	.word	0x00000000
        /*0980*/ 	.short	0x010a
        /*0982*/ 	.byte	0x05
	.zero		1


	//   ....[137]....
        /*0984*/ 	.word	0x00003900
        /*0988*/ 	.word	0x000000ff
        /*098c*/ 	.word	0x00000000
        /*0990*/ 	.short	0x010a
        /*0992*/ 	.byte	0x05
	.zero		1


	//   ....[138]....
        /*0994*/ 	.word	0x00003990
        /*0998*/ 	.word	0x000000ff
        /*099c*/ 	.word	0x00000000
        /*09a0*/ 	.short	0x010a
        /*09a2*/ 	.byte	0x05
	.zero		1


	//   ....[139]....
        /*09a4*/ 	.word	0x00003a20
        /*09a8*/ 	.word	0x000000ff
        /*09ac*/ 	.word	0x00000000
        /*09b0*/ 	.short	0x010a
        /*09b2*/ 	.byte	0x05
	.zero		1


	//   ....[140]....
        /*09b4*/ 	.word	0x00003ac0
        /*09b8*/ 	.word	0x00000000
        /*09bc*/ 	.word	0x00000000
        /*09c0*/ 	.short	0x010a
        /*09c2*/ 	.byte	0xff
	.zero		1


	//   ....[141]....
        /*09c4*/ 	.word	0x00003be0
        /*09c8*/ 	.word	0x00000000
        /*09cc*/ 	.word	0x000002d0
        /*09d0*/ 	.short	0x010a
        /*09d2*/ 	.byte	0xff
	.zero		1


	//   ....[142]....
        /*09d4*/ 	.word	0x00003c50
        /*09d8*/ 	.word	0x00000000
        /*09dc*/ 	.word	0x00000000
        /*09e0*/ 	.short	0x0101
        /*09e2*/ 	.byte	0xff
	.zero		1


	//   ....[143]....
        /*09e4*/ 	.word	0x00003c70
        /*09e8*/ 	.word	0x000000ff
        /*09ec*/ 	.word	0x00000280
        /*09f0*/ 	.short	0x010a
        /*09f2*/ 	.byte	0x05
	.zero		1


	//   ....[144]....
        /*09f4*/ 	.word	0x00003d90
        /*09f8*/ 	.word	0x00000000
        /*09fc*/ 	.word	0x00000270
        /*0a00*/ 	.short	0x010a
        /*0a02*/ 	.byte	0xff
	.zero		1


	//   ....[145]....
        /*0a04*/ 	.word	0x00003e90
        /*0a08*/ 	.word	0x00000000
        /*0a0c*/ 	.word	0x00000000
        /*0a10*/ 	.short	0x0101
        /*0a12*/ 	.byte	0xff
	.zero		1


	//   ....[146]....
        /*0a14*/ 	.word	0x00003f20
        /*0a18*/ 	.word	0x000000ff
        /*0a1c*/ 	.word	0x00000280
        /*0a20*/ 	.short	0x0106
        /*0a22*/ 	.byte	0x05
	.zero		1


	//   ....[147]....
        /*0a24*/ 	.word	0x00003f40
        /*0a28*/ 	.word	0x000000ff
        /*0a2c*/ 	.word	0x00000280
        /*0a30*/ 	.short	0x010a
        /*0a32*/ 	.byte	0x05
	.zero		1


	//   ....[148]....
        /*0a34*/ 	.word	0x00003fd0
        /*0a38*/ 	.word	0x000000ff
        /*0a3c*/ 	.word	0x00000280
        /*0a40*/ 	.short	0x0106
        /*0a42*/ 	.byte	0x04
	.zero		1


	//   ....[149]....
        /*0a44*/ 	.word	0x00004010
        /*0a48*/ 	.word	0x00000000
        /*0a4c*/ 	.word	0x00000280
        /*0a50*/ 	.short	0x010a
        /*0a52*/ 	.byte	0xff
	.zero		1


	//   ....[150]....
        /*0a54*/ 	.word	0x000044f0
        /*0a58*/ 	.word	0x00000000
        /*0a5c*/ 	.word	0x00000270
        /*0a60*/ 	.short	0x010a
        /*0a62*/ 	.byte	0xff
	.zero		1


	//   ....[151]....
        /*0a64*/ 	.word	0x000045f0
        /*0a68*/ 	.word	0x00000003
        /*0a6c*/ 	.word	0x00000000
        /*0a70*/ 	.short	0x0101
        /*0a72*/ 	.byte	0xff
	.zero		1


	//   ....[152]....
        /*0a74*/ 	.word	0x00004600
        /*0a78*/ 	.word	0x000000ff
        /*0a7c*/ 	.word	0x00000000
        /*0a80*/ 	.short	0x010a
        /*0a82*/ 	.byte	0x05
	.zero		1


	//   ....[153]....
        /*0a84*/ 	.word	0x00004620
        /*0a88*/ 	.word	0x000000ff
        /*0a8c*/ 	.word	0x000002b0
        /*0a90*/ 	.short	0x010a
        /*0a92*/ 	.byte	0x0e
	.zero		1


	//   ....[154]....
        /*0a94*/ 	.word	0x00004700
        /*0a98*/ 	.word	0x000000ff
        /*0a9c*/ 	.word	0x00000000
        /*0aa0*/ 	.short	0x010a
        /*0aa2*/ 	.byte	0x07
	.zero		1


	//   ....[155]....
        /*0aa4*/ 	.word	0x00004810
        /*0aa8*/ 	.word	0x000000ff
        /*0aac*/ 	.word	0x00000000
        /*0ab0*/ 	.short	0x010a
        /*0ab2*/ 	.byte	0x13
	.zero		1


	//   ....[156]....
        /*0ab4*/ 	.word	0x000049e0
        /*0ab8*/ 	.word	0x000000ff
        /*0abc*/ 	.word	0x00000000
        /*0ac0*/ 	.short	0x010a
        /*0ac2*/ 	.byte	0x05
	.zero		1


	//   ....[157]....
        /*0ac4*/ 	.word	0x00004a70
        /*0ac8*/ 	.word	0x000000ff
        /*0acc*/ 	.word	0x00000000
        /*0ad0*/ 	.short	0x010a
        /*0ad2*/ 	.byte	0x05
	.zero		1


	//   ....[158]....
        /*0ad4*/ 	.word	0x00004b00
        /*0ad8*/ 	.word	0x000000ff
        /*0adc*/ 	.word	0x00000000
        /*0ae0*/ 	.short	0x010a
        /*0ae2*/ 	.byte	0x05
	.zero		1


	//   ....[159]....
        /*0ae4*/ 	.word	0x00004b90
        /*0ae8*/ 	.word	0x000000ff
        /*0aec*/ 	.word	0x00000000
        /*0af0*/ 	.short	0x010a
        /*0af2*/ 	.byte	0x06
	.zero		1


	//   ....[160]....
        /*0af4*/ 	.word	0x00004fd0
        /*0af8*/ 	.word	0x00000000
        /*0afc*/ 	.word	0x00000270
        /*0b00*/ 	.short	0x010a
        /*0b02*/ 	.byte	0xff
	.zero		1


	//   ....[161]....
        /*0b04*/ 	.word	0x000050b0
        /*0b08*/ 	.word	0x00000000
        /*0b0c*/ 	.word	0x00000000
        /*0b10*/ 	.short	0x0101
        /*0b12*/ 	.byte	0xff
	.zero		1


	//   ....[162]....
        /*0b14*/ 	.word	0x000053d0
        /*0b18*/ 	.word	0x000000ff
        /*0b1c*/ 	.word	0x00000268
        /*0b20*/ 	.short	0x010a
        /*0b22*/ 	.byte	0x04
	.zero		1


	//   ....[163]....
        /*0b24*/ 	.word	0x000055b0
        /*0b28*/ 	.word	0x000000ff
        /*0b2c*/ 	.word	0x00000250
        /*0b30*/ 	.short	0x010a
        /*0b32*/ 	.byte	0x0d
	.zero		1


	//   ....[164]....
        /*0b34*/ 	.word	0x00005940
        /*0b38*/ 	.word	0x000000ff
        /*0b3c*/ 	.word	0x00000240
        /*0b40*/ 	.short	0x010b
        /*0b42*/ 	.byte	0x0d
	.zero		1


	//   ....[165]....
        /*0b44*/ 	.word	0x00005990
        /*0b48*/ 	.word	0x000000ff
        /*0b4c*/ 	.word	0x00000000
        /*0b50*/ 	.short	0x0101
        /*0b52*/ 	.byte	0x15
	.zero		1


	//   ....[166]....
        /*0b54*/ 	.word	0x00005a40
        /*0b58*/ 	.word	0x000000ff
        /*0b5c*/ 	.word	0x00000000
        /*0b60*/ 	.short	0x010a
        /*0b62*/ 	.byte	0x04
	.zero		1


	//   ....[167]....
        /*0b64*/ 	.word	0x00005ae0
        /*0b68*/ 	.word	0x00000000
        /*0b6c*/ 	.word	0x00000000
        /*0b70*/ 	.short	0x010a
        /*0b72*/ 	.byte	0xff
	.zero		1


	//   ....[168]....
        /*0b74*/ 	.word	0x00005dd0
        /*0b78*/ 	.word	0x00000000
        /*0b7c*/ 	.word	0x00000270
        /*0b80*/ 	.short	0x010a
        /*0b82*/ 	.byte	0xff
	.zero		1


	//   ....[169]....
        /*0b84*/ 	.word	0x00005ee0
        /*0b88*/ 	.word	0x00000000
        /*0b8c*/ 	.word	0x00000000
        /*0b90*/ 	.short	0x0101
        /*0b92*/ 	.byte	0xff
	.zero		1


	//   ....[170]....
        /*0b94*/ 	.word	0x000068e0
        /*0b98*/ 	.word	0x00000002
        /*0b9c*/ 	.word	0x00000240
        /*0ba0*/ 	.short	0x010a
        /*0ba2*/ 	.byte	0xff
	.zero		1


	//   ....[171]....
        /*0ba4*/ 	.word	0x00006900
        /*0ba8*/ 	.word	0x00000017
        /*0bac*/ 	.word	0x00000290
        /*0bb0*/ 	.short	0x010a
        /*0bb2*/ 	.byte	0xff
	.zero		1


	//   ....[172]....
        /*0bb4*/ 	.word	0x00006a00
        /*0bb8*/ 	.word	0x00000002
        /*0bbc*/ 	.word	0x00000240
        /*0bc0*/ 	.short	0x010a
        /*0bc2*/ 	.byte	0xff
	.zero		1


	//   ....[173]....
        /*0bc4*/ 	.word	0x00006bc0
        /*0bc8*/ 	.word	0x00000017
        /*0bcc*/ 	.word	0x00000290
        /*0bd0*/ 	.short	0x010a
        /*0bd2*/ 	.byte	0xff
	.zero		1


	//   ....[174]....
        /*0bd4*/ 	.word	0x00007540
        /*0bd8*/ 	.word	0x000000ff
        /*0bdc*/ 	.word	0x00000000
        /*0be0*/ 	.short	0x0101
        /*0be2*/ 	.byte	0x05
	.zero		1


	//   ....[175]....
        /*0be4*/ 	.word	0x00007e40
        /*0be8*/ 	.word	0x00000000
        /*0bec*/ 	.word	0x00000000
        /*0bf0*/ 	.short	0x0101
        /*0bf2*/ 	.byte	0xff
	.zero		1


	//   ....[176]....
        /*0bf4*/ 	.word	0x000080e0
        /*0bf8*/ 	.word	0x00000002
        /*0bfc*/ 	.word	0x000002e0
        /*0c00*/ 	.short	0x010a
        /*0c02*/ 	.byte	0xff
	.zero		1


	//   ....[177]....
        /*0c04*/ 	.word	0x00008140
        /*0c08*/ 	.word	0x00000002
        /*0c0c*/ 	.word	0x00000120
        /*0c10*/ 	.short	0x010a
        /*0c12*/ 	.byte	0xff
	.zero		1


	//   ....[178]....
        /*0c14*/ 	.word	0x000081a0
        /*0c18*/ 	.word	0x00000002
        /*0c1c*/ 	.word	0x00000120
        /*0c20*/ 	.short	0x010a
        /*0c22*/ 	.byte	0xff
	.zero		1


	//   ....[179]....
        /*0c24*/ 	.word	0x000081f0
        /*0c28*/ 	.word	0x00000002
        /*0c2c*/ 	.word	0x00000270
        /*0c30*/ 	.short	0x010a
        /*0c32*/ 	.byte	0xff
	.zero		1


	//   ....[180]....
        /*0c34*/ 	.word	0x00008250
        /*0c38*/ 	.word	0x00000000
        /*0c3c*/ 	.word	0x00000000
        /*0c40*/ 	.short	0x010a
        /*0c42*/ 	.byte	0xff
	.zero		1


	//   ....[181]....
        /*0c44*/ 	.word	0x000082b0
        /*0c48*/ 	.word	0x00000000
        /*0c4c*/ 	.word	0x00000000
        /*0c50*/ 	.short	0x010a
        /*0c52*/ 	.byte	0xff
	.zero		1


	//   ....[182]....
        /*0c54*/ 	.word	0x00008310
        /*0c58*/ 	.word	0x00000000
        /*0c5c*/ 	.word	0x00000000
        /*0c60*/ 	.short	0x010a
        /*0c62*/ 	.byte	0xff
	.zero		1


	//   ....[183]....
        /*0c64*/ 	.word	0x00008370
        /*0c68*/ 	.word	0x00000000
        /*0c6c*/ 	.word	0x00000000
        /*0c70*/ 	.short	0x010a
        /*0c72*/ 	.byte	0xff
	.zero		1


	//   ....[184]....
        /*0c74*/ 	.word	0x000083d0
        /*0c78*/ 	.word	0x00000000
        /*0c7c*/ 	.word	0x00000000
        /*0c80*/ 	.short	0x010a
        /*0c82*/ 	.byte	0xff
	.zero		1


	//   ....[185]....
        /*0c84*/ 	.word	0x00008430
        /*0c88*/ 	.word	0x00000000
        /*0c8c*/ 	.word	0x00000000
        /*0c90*/ 	.short	0x010a
        /*0c92*/ 	.byte	0xff
	.zero		1


	//   ....[186]....
        /*0c94*/ 	.word	0x00008490
        /*0c98*/ 	.word	0x00000000
        /*0c9c*/ 	.word	0x00000000
        /*0ca0*/ 	.short	0x010a
        /*0ca2*/ 	.byte	0xff
	.zero		1


	//   ....[187]....
        /*0ca4*/ 	.word	0x000084f0
        /*0ca8*/ 	.word	0x00000000
        /*0cac*/ 	.word	0x00000000
        /*0cb0*/ 	.short	0x010a
        /*0cb2*/ 	.byte	0xff
	.zero		1


	//   ....[188]....
        /*0cb4*/ 	.word	0x00008550
        /*0cb8*/ 	.word	0x00000000
        /*0cbc*/ 	.word	0x00000000
        /*0cc0*/ 	.short	0x010a
        /*0cc2*/ 	.byte	0xff
	.zero		1


	//   ....[189]....
        /*0cc4*/ 	.word	0x000085b0
        /*0cc8*/ 	.word	0x00000000
        /*0ccc*/ 	.word	0x00000000
        /*0cd0*/ 	.short	0x010a
        /*0cd2*/ 	.byte	0xff
	.zero		1


	//   ....[190]....
        /*0cd4*/ 	.word	0x00008610
        /*0cd8*/ 	.word	0x00000000
        /*0cdc*/ 	.word	0x00000000
        /*0ce0*/ 	.short	0x010a
        /*0ce2*/ 	.byte	0xff
	.zero		1


	//   ....[191]....
        /*0ce4*/ 	.word	0x00008670
        /*0ce8*/ 	.word	0x00000000
        /*0cec*/ 	.word	0x00000000
        /*0cf0*/ 	.short	0x010a
        /*0cf2*/ 	.byte	0xff
	.zero		1


	//   ....[192]....
        /*0cf4*/ 	.word	0x000086d0
        /*0cf8*/ 	.word	0x00000000
        /*0cfc*/ 	.word	0x00000000
        /*0d00*/ 	.short	0x010a
        /*0d02*/ 	.byte	0xff
	.zero		1


	//   ....[193]....
        /*0d04*/ 	.word	0x00008730
        /*0d08*/ 	.word	0x00000000
        /*0d0c*/ 	.word	0x00000000
        /*0d10*/ 	.short	0x010a
        /*0d12*/ 	.byte	0xff
	.zero		1


	//   ....[194]....
        /*0d14*/ 	.word	0x00008790
        /*0d18*/ 	.word	0x00000000
        /*0d1c*/ 	.word	0x00000000
        /*0d20*/ 	.short	0x010a
        /*0d22*/ 	.byte	0xff
	.zero		1


	//   ....[195]....
        /*0d24*/ 	.word	0x000087f0
        /*0d28*/ 	.word	0x00000000
        /*0d2c*/ 	.word	0x00000000
        /*0d30*/ 	.short	0x010a
        /*0d32*/ 	.byte	0xff
	.zero		1


	//   ....[196]....
        /*0d34*/ 	.word	0x00008850
        /*0d38*/ 	.word	0x00000000
        /*0d3c*/ 	.word	0x00000000
        /*0d40*/ 	.short	0x010a
        /*0d42*/ 	.byte	0xff
	.zero		1


	//   ....[197]....
        /*0d44*/ 	.word	0x000088b0
        /*0d48*/ 	.word	0x00000000
        /*0d4c*/ 	.word	0x00000000
        /*0d50*/ 	.short	0x010a
        /*0d52*/ 	.byte	0xff
	.zero		1


	//   ....[198]....
        /*0d54*/ 	.word	0x00008910
        /*0d58*/ 	.word	0x00000000
        /*0d5c*/ 	.word	0x00000000
        /*0d60*/ 	.short	0x010a
        /*0d62*/ 	.byte	0xff
	.zero		1


	//   ....[199]....
        /*0d64*/ 	.word	0x00008970
        /*0d68*/ 	.word	0x00000000
        /*0d6c*/ 	.word	0x00000000
        /*0d70*/ 	.short	0x010a
        /*0d72*/ 	.byte	0xff
	.zero		1


	//   ....[200]....
        /*0d74*/ 	.word	0x000089d0
        /*0d78*/ 	.word	0x00000000
        /*0d7c*/ 	.word	0x00000000
        /*0d80*/ 	.short	0x010a
        /*0d82*/ 	.byte	0xff
	.zero		1


	//   ....[201]....
        /*0d84*/ 	.word	0x00008a30
        /*0d88*/ 	.word	0x00000000
        /*0d8c*/ 	.word	0x00000000
        /*0d90*/ 	.short	0x010a
        /*0d92*/ 	.byte	0xff
	.zero		1


	//   ....[202]....
        /*0d94*/ 	.word	0x00008a90
        /*0d98*/ 	.word	0x00000000
        /*0d9c*/ 	.word	0x00000000
        /*0da0*/ 	.short	0x010a
        /*0da2*/ 	.byte	0xff
	.zero		1


	//   ....[203]....
        /*0da4*/ 	.word	0x00008af0
        /*0da8*/ 	.word	0x00000000
        /*0dac*/ 	.word	0x00000000
        /*0db0*/ 	.short	0x010a
        /*0db2*/ 	.byte	0xff
	.zero		1


	//   ....[204]....
        /*0db4*/ 	.word	0x00008b50
        /*0db8*/ 	.word	0x00000000
        /*0dbc*/ 	.word	0x00000000
        /*0dc0*/ 	.short	0x010a
        /*0dc2*/ 	.byte	0xff
	.zero		1


	//   ....[205]....
        /*0dc4*/ 	.word	0x00008bb0
        /*0dc8*/ 	.word	0x00000000
        /*0dcc*/ 	.word	0x00000000
        /*0dd0*/ 	.short	0x010a
        /*0dd2*/ 	.byte	0xff
	.zero		1


	//   ....[206]....
        /*0dd4*/ 	.word	0x00008c10
        /*0dd8*/ 	.word	0x00000000
        /*0ddc*/ 	.word	0x00000000
        /*0de0*/ 	.short	0x010a
        /*0de2*/ 	.byte	0xff
	.zero		1


	//   ....[207]....
        /*0de4*/ 	.word	0x00008c70
        /*0de8*/ 	.word	0x00000000
        /*0dec*/ 	.word	0x00000000
        /*0df0*/ 	.short	0x010a
        /*0df2*/ 	.byte	0xff
	.zero		1


	//   ....[208]....
        /*0df4*/ 	.word	0x00008cd0
        /*0df8*/ 	.word	0x00000000
        /*0dfc*/ 	.word	0x00000000
        /*0e00*/ 	.short	0x010a
        /*0e02*/ 	.byte	0xff
	.zero		1


	//   ....[209]....
        /*0e04*/ 	.word	0x00008d30
        /*0e08*/ 	.word	0x00000000
        /*0e0c*/ 	.word	0x00000000
        /*0e10*/ 	.short	0x010a
        /*0e12*/ 	.byte	0xff
	.zero		1


	//   ....[210]....
        /*0e14*/ 	.word	0x00008d90
        /*0e18*/ 	.word	0x00000000
        /*0e1c*/ 	.word	0x00000000
        /*0e20*/ 	.short	0x010a
        /*0e22*/ 	.byte	0xff
	.zero		1


	//   ....[211]....
        /*0e24*/ 	.word	0x00008df0
        /*0e28*/ 	.word	0x00000000
        /*0e2c*/ 	.word	0x00000000
        /*0e30*/ 	.short	0x010a
        /*0e32*/ 	.byte	0xff
	.zero		1


	//   ....[212]....
        /*0e34*/ 	.word	0x00008e50
        /*0e38*/ 	.word	0x00000000
        /*0e3c*/ 	.word	0x00000000
        /*0e40*/ 	.short	0x010a
        /*0e42*/ 	.byte	0xff
	.zero		1


	//   ....[213]....
        /*0e44*/ 	.word	0x00008eb0
        /*0e48*/ 	.word	0x00000000
        /*0e4c*/ 	.word	0x00000000
        /*0e50*/ 	.short	0x010a
        /*0e52*/ 	.byte	0xff
	.zero		1


	//   ....[214]....
        /*0e54*/ 	.word	0x00008f10
        /*0e58*/ 	.word	0x00000000
        /*0e5c*/ 	.word	0x00000000
        /*0e60*/ 	.short	0x010a
        /*0e62*/ 	.byte	0xff
	.zero		1


	//   ....[215]....
        /*0e64*/ 	.word	0x00008f60
        /*0e68*/ 	.word	0x00000000
        /*0e6c*/ 	.word	0x000002d0
        /*0e70*/ 	.short	0x010a
        /*0e72*/ 	.byte	0xff
	.zero		1


	//   ....[216]....
        /*0e74*/ 	.word	0x00008fc0
        /*0e78*/ 	.word	0x00000000
        /*0e7c*/ 	.word	0x00000280
        /*0e80*/ 	.short	0x010a
        /*0e82*/ 	.byte	0xff
	.zero		1


	//   ....[217]....
        /*0e84*/ 	.word	0x00009010
        /*0e88*/ 	.word	0x00000000
        /*0e8c*/ 	.word	0x00000270
        /*0e90*/ 	.short	0x010a
        /*0e92*/ 	.byte	0xff
	.zero		1


	//   ....[218]....
        /*0e94*/ 	.word	0x00009070
        /*0e98*/ 	.word	0x00000000
        /*0e9c*/ 	.word	0x00000280
        /*0ea0*/ 	.short	0x010a
        /*0ea2*/ 	.byte	0xff
	.zero		1


	//   ....[219]....
        /*0ea4*/ 	.word	0x000090c0
        /*0ea8*/ 	.word	0x00000000
        /*0eac*/ 	.word	0x00000270
        /*0eb0*/ 	.short	0x010a
        /*0eb2*/ 	.byte	0xff
	.zero		1


	//   ....[220]....
        /*0eb4*/ 	.word	0x00009120
        /*0eb8*/ 	.word	0x00000002
        /*0ebc*/ 	.word	0x000002b0
        /*0ec0*/ 	.short	0x010a
        /*0ec2*/ 	.byte	0xff
	.zero		1


	//   ....[221]....
        /*0ec4*/ 	.word	0x00009180
        /*0ec8*/ 	.word	0x00000000
        /*0ecc*/ 	.word	0x00000000
        /*0ed0*/ 	.short	0x010a
        /*0ed2*/ 	.byte	0xff
	.zero		1


	//   ....[222]....
        /*0ed4*/ 	.word	0x000091e0
        /*0ed8*/ 	.word	0x00000000
        /*0edc*/ 	.word	0x00000000
        /*0ee0*/ 	.short	0x010a
        /*0ee2*/ 	.byte	0xff
	.zero		1


	//   ....[223]....
        /*0ee4*/ 	.word	0x00009240
        /*0ee8*/ 	.word	0x00000000
        /*0eec*/ 	.word	0x00000000
        /*0ef0*/ 	.short	0x010a
        /*0ef2*/ 	.byte	0xff
	.zero		1


	//   ....[224]....
        /*0ef4*/ 	.word	0x000092a0
        /*0ef8*/ 	.word	0x00000000
        /*0efc*/ 	.word	0x00000000
        /*0f00*/ 	.short	0x010a
        /*0f02*/ 	.byte	0xff
	.zero		1


	//   ....[225]....
        /*0f04*/ 	.word	0x00009300
        /*0f08*/ 	.word	0x00000000
        /*0f0c*/ 	.word	0x00000000
        /*0f10*/ 	.short	0x010a
        /*0f12*/ 	.byte	0xff
	.zero		1


	//   ....[226]....
        /*0f14*/ 	.word	0x00009350
        /*0f18*/ 	.word	0x00000000
        /*0f1c*/ 	.word	0x00000270
        /*0f20*/ 	.short	0x010a
        /*0f22*/ 	.byte	0xff
	.zero		1


	//   ....[227]....
        /*0f24*/ 	.word	0x000093b0
        /*0f28*/ 	.word	0x00000000
        /*0f2c*/ 	.word	0x00000268
        /*0f30*/ 	.short	0x010a
        /*0f32*/ 	.byte	0xff
	.zero		1


	//   ....[228]....
        /*0f34*/ 	.word	0x00009410
        /*0f38*/ 	.word	0x00000000
        /*0f3c*/ 	.word	0x00000250
        /*0f40*/ 	.short	0x010a
        /*0f42*/ 	.byte	0xff
	.zero		1


	//   ....[229]....
        /*0f44*/ 	.word	0x00009470
        /*0f48*/ 	.word	0x00000000
        /*0f4c*/ 	.word	0x00000000
        /*0f50*/ 	.short	0x010a
        /*0f52*/ 	.byte	0xff
	.zero		1


	//   ....[230]....
        /*0f54*/ 	.word	0x000094c0
        /*0f58*/ 	.word	0x00000000
        /*0f5c*/ 	.word	0x00000270
        /*0f60*/ 	.short	0x010a
        /*0f62*/ 	.byte	0xff
	.zero		1


	//   ....[231]....
        /*0f64*/ 	.word	0x00009510
        /*0f68*/ 	.word	0x00000002
        /*0f6c*/ 	.word	0x00000240
        /*0f70*/ 	.short	0x010a
        /*0f72*/ 	.byte	0xff
	.zero		1


	//   ....[232]....
        /*0f74*/ 	.word	0x00009560
        /*0f78*/ 	.word	0x00000017
        /*0f7c*/ 	.word	0x00000290
        /*0f80*/ 	.short	0x010a
        /*0f82*/ 	.byte	0xff
	.zero		1


	//----- nvinfo : EIATTR_NUM_MBARRIERS
	.align		4
.L_47:
        /*0f84*/ 	.byte	0x03, 0x38
        /*0f86*/ 	.short	0x005e


	//----- nvinfo : EIATTR_EXIT_INSTR_OFFSETS
	.align		4
        /*0f88*/ 	.byte	0x04, 0x1c
        /*0f8a*/ 	.short	(.L_49 - .L_48)


	//   ....[0]....
.L_48:
        /*0f8c*/ 	.word	0x00003af0


	//   ....[1]....
        /*0f90*/ 	.word	0x00003fe0


	//   ....[2]....
        /*0f94*/ 	.word	0x00004040


	//   ....[3]....
        /*0f98*/ 	.word	0x00004df0


	//   ....[4]....
        /*0f9c*/ 	.word	0x00005b10


	//   ....[5]....
        /*0fa0*/ 	.word	0x00005b50


	//   ....[6]....
        /*0fa4*/ 	.word	0x00007ff0


	//   ....[7]....
        /*0fa8*/ 	.word	0x00008070


	//   ....[8]....
        /*0fac*/ 	.word	0x000080a0


	//   ....[9]....
        /*0fb0*/ 	.word	0x000080d0


	//----- nvinfo : EIATTR_MAX_THREADS
	.align		4
.L_49:
        /*0fb4*/ 	.byte	0x04, 0x05
        /*0fb6*/ 	.short	(.L_51 - .L_50)
.L_50:
        /*0fb8*/ 	.word	0x00000100
        /*0fbc*/ 	.word	0x00000001
        /*0fc0*/ 	.word	0x00000001


	//----- nvinfo : EIATTR_CRS_STACK_SIZE
	.align		4
.L_51:
        /*0fc4*/ 	.byte	0x04, 0x1e
        /*0fc6*/ 	.short	(.L_53 - .L_52)
.L_52:
        /*0fc8*/ 	.word	0x00000000


	//----- nvinfo : EIATTR_CBANK_PARAM_SIZE
	.align		4
.L_53:
        /*0fcc*/ 	.byte	0x03, 0x19
        /*0fce*/ 	.short	0x0800


	//----- nvinfo : EIATTR_PARAM_CBANK
	.align		4
        /*0fd0*/ 	.byte	0x04, 0x0a
        /*0fd2*/ 	.short	(.L_55 - .L_54)
	.align		4
.L_54:
        /*0fd4*/ 	.word	index@(.nv.constant0._ZN7cutlass13device_kernelINS_4gemm6kernel13GemmUniversalIN4cute5tupleIJiiiiEEENS1_10collective13CollectiveMmaINS1_35MainloopSm100TmaUmmaWarpSpecializedILi36ELi2ELi4ENS5_IJNS4_1CILi1EEESB_SB_EEEEENS5_IJNSA_ILi128EEENSA_ILi48EEENSA_ILi16EEEEEENS_10bfloat16_tENS5_IJlSB_lEEESI_SJ_NS4_8TiledMMAINS4_8MMA_AtomIJNS4_20SM100_MMA_F16BF16_SSISI_SI_fLi128ELi48ELNS4_4UMMA5MajorE0ELSO_0ELNSN_7ScaleInE0ELSP_0EEEEEENS4_6LayoutISC_NS5_IJNSA_ILi0EEEST_ST_EEEEENS5_IJNS4_10UnderscoreESW_SW_EEEEENS4_13SM90_TMA_LOADENS4_14ComposedLayoutINS4_7SwizzleILi1ELi4ELi3EEENS4_18smem_ptr_flag_bitsILi16EEENSS_INS5_IJNSA_ILi8EEESG_EEENS5_IJSG_SB_EEEEEEEvNS4_8identityESZ_S19_vS1A_EENS_8epilogue10collective18CollectiveEpilogueINS1C_23Sm100TmaWarpSpecializedILi2ELi1ELi48ELb1ELb0EEEJSH_NS5_IJNSS_ISE_SB_EENSS_ISF_SB_EEEEESI_SJ_SI_SJ_NS1C_6fusion15FusionCallbacksIS1G_NS1K_17LinearCombinationISI_fSI_fLNS_15FloatRoundStyleE2EEESH_S1J_JEEENS4_5SM1004TMEM4LOAD26SM100_TMEM_LOAD_32dp32b16xESZ_S19_NS4_39AutoVectorizingCopyWithAssumedAlignmentILi128EEENS4_14SM90_TMA_STOREES19_S1V_S1V_EEEvvEEEEvNT_6ParamsE)
        /*0fd8*/ 	.short	0x0380
        /*0fda*/ 	.short	0x0800


	//----- nvinfo : EIATTR_SW_WAR
	.align		4
.L_55:
        /*0fdc*/ 	.byte	0x04, 0x36
        /*0fde*/ 	.short	(.L_57 - .L_56)
.L_56:
        /*0fe0*/ 	.word	0x00000008
.L_57:


//--------------------- .nv.callgraph             --------------------------
	.section	.nv.callgraph,"",@"SHT_CUDA_CALLGRAPH"
	.align	4
	.sectionentsize	8
	.align		4
        /*0000*/ 	.word	0x00000000
	.align		4
        /*0004*/ 	.word	0xffffffff
	.align		4
        /*0008*/ 	.word	index@(_ZN7cutlass13device_kernelINS_4gemm6kernel13GemmUniversalIN4cute5tupleIJiiiiEEENS1_10collective13CollectiveMmaINS1_35MainloopSm100TmaUmmaWarpSpecializedILi36ELi2ELi4ENS5_IJNS4_1CILi1EEESB_SB_EEEEENS5_IJNSA_ILi128EEENSA_ILi48EEENSA_ILi16EEEEEENS_10bfloat16_tENS5_IJlSB_lEEESI_SJ_NS4_8TiledMMAINS4_8MMA_AtomIJNS4_20SM100_MMA_F16BF16_SSISI_SI_fLi128ELi48ELNS4_4UMMA5MajorE0ELSO_0ELNSN_7ScaleInE0ELSP_0EEEEEENS4_6LayoutISC_NS5_IJNSA_ILi0EEEST_ST_EEEEENS5_IJNS4_10UnderscoreESW_SW_EEEEENS4_13SM90_TMA_LOADENS4_14ComposedLayoutINS4_7SwizzleILi1ELi4ELi3EEENS4_18smem_ptr_flag_bitsILi16EEENSS_INS5_IJNSA_ILi8EEESG_EEENS5_IJSG_SB_EEEEEEEvNS4_8identityESZ_S19_vS1A_EENS_8epilogue10collective18CollectiveEpilogueINS1C_23Sm100TmaWarpSpecializedILi2ELi1ELi48ELb1ELb0EEEJSH_NS5_IJNSS_ISE_SB_EENSS_ISF_SB_EEEEESI_SJ_SI_SJ_NS1C_6fusion15FusionCallbacksIS1G_NS1K_17LinearCombinationISI_fSI_fLNS_15FloatRoundStyleE2EEESH_S1J_JEEENS4_5SM1004TMEM4LOAD26SM100_TMEM_LOAD_32dp32b16xESZ_S19_NS4_39AutoVectorizingCopyWithAssumedAlignmentILi128EEENS4_14SM90_TMA_STOREES19_S1V_S1V_EEEvvEEEEvNT_6ParamsE)
	.align		4
        /*000c*/ 	.word	index@(__assertfail)
	.align		4
        /*0010*/ 	.word	0x00000000
	.align		4
        /*0014*/ 	.word	0xfffffffe
	.align		4
        /*0018*/ 	.word	0x00000000
	.align		4
        /*001c*/ 	.word	0xfffffffd
	.align		4
        /*0020*/ 	.word	0x00000000
	.align		4
        /*0024*/ 	.word	0xfffffffc


//--------------------- .nv.constant4             --------------------------
	.section	.nv.constant4,"a",@progbits
	.align	8
	.align		8
.nv.constant4:
        /*0000*/ 	.dword	__assertfail
	.align		8
        /*0008*/ 	.dword	__unnamed_1
	.align		8
        /*0010*/ 	.dword	__unnamed_2
	.align		8
        /*0018*/ 	.dword	_ZN40_INTERNAL_07ce6d58_4_k_cu_d338b3f2_175064cuda3std3__45__cpo5beginE
	.align		8
        /*0020*/ 	.dword	_ZN40_INTERNAL_07ce6d58_4_k_cu_d338b3f2_175064cuda3std3__45__cpo3endE
	.align		8
        /*0028*/ 	.dword	_ZN40_INTERNAL_07ce6d58_4_k_cu_d338b3f2_175064cuda3std3__45__cpo6cbeginE
	.align		8
        /*0030*/ 	.dword	_ZN40_INTERNAL_07ce6d58_4_k_cu_d338b3f2_175064cuda3std3__45__cpo4cendE
	.align		8
        /*0038*/ 	.dword	_ZN40_INTERNAL_07ce6d58_4_k_cu_d338b3f2_175064cuda3std3__442_GLOBAL__N__07ce6d58_4_k_cu_d338b3f2_175066ignoreE
	.align		8
        /*0040*/ 	.dword	_ZN40_INTERNAL_07ce6d58_4_k_cu_d338b3f2_175064cuda3std3__419piecewise_constructE
	.align		8
        /*0048*/ 	.dword	_ZN40_INTERNAL_07ce6d58_4_k_cu_d338b3f2_175064cuda3std3__48in_placeE
	.align		8
        /*0050*/ 	.dword	_ZN40_INTERNAL_07ce6d58_4_k_cu_d338b3f2_175064cuda3std6ranges3__45__cpo4swapE
	.align		8
        /*0058*/ 	.dword	_ZN40_INTERNAL_07ce6d58_4_k_cu_d338b3f2_175064cuda3std6ranges3__45__cpo9iter_moveE
	.align		8
        /*0060*/ 	.dword	_ZN40_INTERNAL_07ce6d58_4_k_cu_d338b3f2_175064cute7productE
	.align		8
        /*0068*/ 	.dword	_ZN40_INTERNAL_07ce6d58_4_k_cu_d338b3f2_175064cute1_E
	.align		8
        /*0070*/ 	.dword	$str$25
	.align		8
        /*0078*/ 	.dword	$str$26
	.align		8
        /*0080*/ 	.dword	$str$27
	.align		8
        /*0088*/ 	.dword	$str$28


//--------------------- .text._ZN7cutlass13device_kernelINS_4gemm6kernel13GemmUniversalIN4cute5tupleIJiiiiEEENS1_10collective13CollectiveMmaINS1_35MainloopSm100TmaUmmaWarpSpecializedILi36ELi2ELi4ENS5_IJNS4_1CILi1EEESB_SB_EEEEENS5_IJNSA_ILi128EEENSA_ILi48EEENSA_ILi16EEEEEENS_10bfloat16_tENS5_IJlSB_lEEESI_SJ_NS4_8TiledMMAINS4_8MMA_AtomIJNS4_20SM100_MMA_F16BF16_SSISI_SI_fLi128ELi48ELNS4_4UMMA5MajorE0ELSO_0ELNSN_7ScaleInE0ELSP_0EEEEEENS4_6LayoutISC_NS5_IJNSA_ILi0EEEST_ST_EEEEENS5_IJNS4_10UnderscoreESW_SW_EEEEENS4_13SM90_TMA_LOADENS4_14ComposedLayoutINS4_7SwizzleILi1ELi4ELi3EEENS4_18smem_ptr_flag_bitsILi16EEENSS_INS5_IJNSA_ILi8EEESG_EEENS5_IJSG_SB_EEEEEEEvNS4_8identityESZ_S19_vS1A_EENS_8epilogue10collective18CollectiveEpilogueINS1C_23Sm100TmaWarpSpecializedILi2ELi1ELi48ELb1ELb0EEEJSH_NS5_IJNSS_ISE_SB_EENSS_ISF_SB_EEEEESI_SJ_SI_SJ_NS1C_6fusion15FusionCallbacksIS1G_NS1K_17LinearCombinationISI_fSI_fLNS_15FloatRoundStyleE2EEESH_S1J_JEEENS4_5SM1004TMEM4LOAD26SM100_TMEM_LOAD_32dp32b16xESZ_S19_NS4_39AutoVectorizingCopyWithAssumedAlignmentILi128EEENS4_14SM90_TMA_STOREES19_S1V_S1V_EEEvvEEEEvNT_6ParamsE --------------------------
	.section	.text._ZN7cutlass13device_kernelINS_4gemm6kernel13GemmUniversalIN4cute5tupleIJiiiiEEENS1_10collective13CollectiveMmaINS1_35MainloopSm100TmaUmmaWarpSpecializedILi36ELi2ELi4ENS5_IJNS4_1CILi1EEESB_SB_EEEEENS5_IJNSA_ILi128EEENSA_ILi48EEENSA_ILi16EEEEEENS_10bfloat16_tENS5_IJlSB_lEEESI_SJ_NS4_8TiledMMAINS4_8MMA_AtomIJNS4_20SM100_MMA_F16BF16_SSISI_SI_fLi128ELi48ELNS4_4UMMA5MajorE0ELSO_0ELNSN_7ScaleInE0ELSP_0EEEEEENS4_6LayoutISC_NS5_IJNSA_ILi0EEEST_ST_EEEEENS5_IJNS4_10UnderscoreESW_SW_EEEEENS4_13SM90_TMA_LOADENS4_14ComposedLayoutINS4_7SwizzleILi1ELi4ELi3EEENS4_18smem_ptr_flag_bitsILi16EEENSS_INS5_IJNSA_ILi8EEESG_EEENS5_IJSG_SB_EEEEEEEvNS4_8identityESZ_S19_vS1A_EENS_8epilogue10collective18CollectiveEpilogueINS1C_23Sm100TmaWarpSpecializedILi2ELi1ELi48ELb1ELb0EEEJSH_NS5_IJNSS_ISE_SB_EENSS_ISF_SB_EEEEESI_SJ_SI_SJ_NS1C_6fusion15FusionCallbacksIS1G_NS1K_17LinearCombinationISI_fSI_fLNS_15FloatRoundStyleE2EEESH_S1J_JEEENS4_5SM1004TMEM4LOAD26SM100_TMEM_LOAD_32dp32b16xESZ_S19_NS4_39AutoVectorizingCopyWithAssumedAlignmentILi128EEENS4_14SM90_TMA_STOREES19_S1V_S1V_EEEvvEEEEvNT_6ParamsE,"ax",@progbits
	.align	128
.text._ZN7cutlass13device_kernelINS_4gemm6kernel13GemmUniversalIN4cute5tupleIJiiiiEEENS1_10collective13CollectiveMmaINS1_35MainloopSm100TmaUmmaWarpSpecializedILi36ELi2ELi4ENS5_IJNS4_1CILi1EEESB_SB_EEEEENS5_IJNSA_ILi128EEENSA_ILi48EEENSA_ILi16EEEEEENS_10bfloat16_tENS5_IJlSB_lEEESI_SJ_NS4_8TiledMMAINS4_8MMA_AtomIJNS4_20SM100_MMA_F16BF16_SSISI_SI_fLi128ELi48ELNS4_4UMMA5MajorE0ELSO_0ELNSN_7ScaleInE0ELSP_0EEEEEENS4_6LayoutISC_NS5_IJNSA_ILi0EEEST_ST_EEEEENS5_IJNS4_10UnderscoreESW_SW_EEEEENS4_13SM90_TMA_LOADENS4_14ComposedLayoutINS4_7SwizzleILi1ELi4ELi3EEENS4_18smem_ptr_flag_bitsILi16EEENSS_INS5_IJNSA_ILi8EEESG_EEENS5_IJSG_SB_EEEEEEEvNS4_8identityESZ_S19_vS1A_EENS_8epilogue10collective18CollectiveEpilogueINS1C_23Sm100TmaWarpSpecializedILi2ELi1ELi48ELb1ELb0EEEJSH_NS5_IJNSS_ISE_SB_EENSS_ISF_SB_EEEEESI_SJ_SI_SJ_NS1C_6fusion15FusionCallbacksIS1G_NS1K_17LinearCombinationISI_fSI_fLNS_15FloatRoundStyleE2EEESH_S1J_JEEENS4_5SM1004TMEM4LOAD26SM100_TMEM_LOAD_32dp32b16xESZ_S19_NS4_39AutoVectorizingCopyWithAssumedAlignmentILi128EEENS4_14SM90_TMA_STOREES19_S1V_S1V_EEEvvEEEEvNT_6ParamsE:
        .type           _ZN7cutlass13device_kernelINS_4gemm6kernel13GemmUniversalIN4cute5tupleIJiiiiEEENS1_10collective13CollectiveMmaINS1_35MainloopSm100TmaUmmaWarpSpecializedILi36ELi2ELi4ENS5_IJNS4_1CILi1EEESB_SB_EEEEENS5_IJNSA_ILi128EEENSA_ILi48EEENSA_ILi16EEEEEENS_10bfloat16_tENS5_IJlSB_lEEESI_SJ_NS4_8TiledMMAINS4_8MMA_AtomIJNS4_20SM100_MMA_F16BF16_SSISI_SI_fLi128ELi48ELNS4_4UMMA5MajorE0ELSO_0ELNSN_7ScaleInE0ELSP_0EEEEEENS4_6LayoutISC_NS5_IJNSA_ILi0EEEST_ST_EEEEENS5_IJNS4_10UnderscoreESW_SW_EEEEENS4_13SM90_TMA_LOADENS4_14ComposedLayoutINS4_7SwizzleILi1ELi4ELi3EEENS4_18smem_ptr_flag_bitsILi16EEENSS_INS5_IJNSA_ILi8EEESG_EEENS5_IJSG_SB_EEEEEEEvNS4_8identityESZ_S19_vS1A_EENS_8epilogue10collective18CollectiveEpilogueINS1C_23Sm100TmaWarpSpecializedILi2ELi1ELi48ELb1ELb0EEEJSH_NS5_IJNSS_ISE_SB_EENSS_ISF_SB_EEEEESI_SJ_SI_SJ_NS1C_6fusion15FusionCallbacksIS1G_NS1K_17LinearCombinationISI_fSI_fLNS_15FloatRoundStyleE2EEESH_S1J_JEEENS4_5SM1004TMEM4LOAD26SM100_TMEM_LOAD_32dp32b16xESZ_S19_NS4_39AutoVectorizingCopyWithAssumedAlignmentILi128EEENS4_14SM90_TMA_STOREES19_S1V_S1V_EEEvvEEEEvNT_6ParamsE,@function
        .size           _ZN7cutlass13device_kernelINS_4gemm6kernel13GemmUniversalIN4cute5tupleIJiiiiEEENS1_10collective13CollectiveMmaINS1_35MainloopSm100TmaUmmaWarpSpecializedILi36ELi2ELi4ENS5_IJNS4_1CILi1EEESB_SB_EEEEENS5_IJNSA_ILi128EEENSA_ILi48EEENSA_ILi16EEEEEENS_10bfloat16_tENS5_IJlSB_lEEESI_SJ_NS4_8TiledMMAINS4_8MMA_AtomIJNS4_20SM100_MMA_F16BF16_SSISI_SI_fLi128ELi48ELNS4_4UMMA5MajorE0ELSO_0ELNSN_7ScaleInE0ELSP_0EEEEEENS4_6LayoutISC_NS5_IJNSA_ILi0EEEST_ST_EEEEENS5_IJNS4_10UnderscoreESW_SW_EEEEENS4_13SM90_TMA_LOADENS4_14ComposedLayoutINS4_7SwizzleILi1ELi4ELi3EEENS4_18smem_ptr_flag_bitsILi16EEENSS_INS5_IJNSA_ILi8EEESG_EEENS5_IJSG_SB_EEEEEEEvNS4_8identityESZ_S19_vS1A_EENS_8epilogue10collective18CollectiveEpilogueINS1C_23Sm100TmaWarpSpecializedILi2ELi1ELi48ELb1ELb0EEEJSH_NS5_IJNSS_ISE_SB_EENSS_ISF_SB_EEEEESI_SJ_SI_SJ_NS1C_6fusion15FusionCallbacksIS1G_NS1K_17LinearCombinationISI_fSI_fLNS_15FloatRoundStyleE2EEESH_S1J_JEEENS4_5SM1004TMEM4LOAD26SM100_TMEM_LOAD_32dp32b16xESZ_S19_NS4_39AutoVectorizingCopyWithAssumedAlignmentILi128EEENS4_14SM90_TMA_STOREES19_S1V_S1V_EEEvvEEEEvNT_6ParamsE,(.L_x_236 - _ZN7cutlass13device_kernelINS_4gemm6kernel13GemmUniversalIN4cute5tupleIJiiiiEEENS1_10collective13CollectiveMmaINS1_35MainloopSm100TmaUmmaWarpSpecializedILi36ELi2ELi4ENS5_IJNS4_1CILi1EEESB_SB_EEEEENS5_IJNSA_ILi128EEENSA_ILi48EEENSA_ILi16EEEEEENS_10bfloat16_tENS5_IJlSB_lEEESI_SJ_NS4_8TiledMMAINS4_8MMA_AtomIJNS4_20SM100_MMA_F16BF16_SSISI_SI_fLi128ELi48ELNS4_4UMMA5MajorE0ELSO_0ELNSN_7ScaleInE0ELSP_0EEEEEENS4_6LayoutISC_NS5_IJNSA_ILi0EEEST_ST_EEEEENS5_IJNS4_10UnderscoreESW_SW_EEEEENS4_13SM90_TMA_LOADENS4_14ComposedLayoutINS4_7SwizzleILi1ELi4ELi3EEENS4_18smem_ptr_flag_bitsILi16EEENSS_INS5_IJNSA_ILi8EEESG_EEENS5_IJSG_SB_EEEEEEEvNS4_8identityESZ_S19_vS1A_EENS_8epilogue10collective18CollectiveEpilogueINS1C_23Sm100TmaWarpSpecializedILi2ELi1ELi48ELb1ELb0EEEJSH_NS5_IJNSS_ISE_SB_EENSS_ISF_SB_EEEEESI_SJ_SI_SJ_NS1C_6fusion15FusionCallbacksIS1G_NS1K_17LinearCombinationISI_fSI_fLNS_15FloatRoundStyleE2EEESH_S1J_JEEENS4_5SM1004TMEM4LOAD26SM100_TMEM_LOAD_32dp32b16xESZ_S19_NS4_39AutoVectorizingCopyWithAssumedAlignmentILi128EEENS4_14SM90_TMA_STOREES19_S1V_S1V_EEEvvEEEEvNT_6ParamsE)
        .other          _ZN7cutlass13device_kernelINS_4gemm6kernel13GemmUniversalIN4cute5tupleIJiiiiEEENS1_10collective13CollectiveMmaINS1_35MainloopSm100TmaUmmaWarpSpecializedILi36ELi2ELi4ENS5_IJNS4_1CILi1EEESB_SB_EEEEENS5_IJNSA_ILi128EEENSA_ILi48EEENSA_ILi16EEEEEENS_10bfloat16_tENS5_IJlSB_lEEESI_SJ_NS4_8TiledMMAINS4_8MMA_AtomIJNS4_20SM100_MMA_F16BF16_SSISI_SI_fLi128ELi48ELNS4_4UMMA5MajorE0ELSO_0ELNSN_7ScaleInE0ELSP_0EEEEEENS4_6LayoutISC_NS5_IJNSA_ILi0EEEST_ST_EEEEENS5_IJNS4_10UnderscoreESW_SW_EEEEENS4_13SM90_TMA_LOADENS4_14ComposedLayoutINS4_7SwizzleILi1ELi4ELi3EEENS4_18smem_ptr_flag_bitsILi16EEENSS_INS5_IJNSA_ILi8EEESG_EEENS5_IJSG_SB_EEEEEEEvNS4_8identityESZ_S19_vS1A_EENS_8epilogue10collective18CollectiveEpilogueINS1C_23Sm100TmaWarpSpecializedILi2ELi1ELi48ELb1ELb0EEEJSH_NS5_IJNSS_ISE_SB_EENSS_ISF_SB_EEEEESI_SJ_SI_SJ_NS1C_6fusion15FusionCallbacksIS1G_NS1K_17LinearCombinationISI_fSI_fLNS_15FloatRoundStyleE2EEESH_S1J_JEEENS4_5SM1004TMEM4LOAD26SM100_TMEM_LOAD_32dp32b16xESZ_S19_NS4_39AutoVectorizingCopyWithAssumedAlignmentILi128EEENS4_14SM90_TMA_STOREES19_S1V_S1V_EEEvvEEEEvNT_6ParamsE,@"STO_CUDA_ENTRY STV_DEFAULT"
_ZN7cutlass13device_kernelINS_4gemm6kernel13GemmUniversalIN4cute5tupleIJiiiiEEENS1_10collective13CollectiveMmaINS1_35MainloopSm100TmaUmmaWarpSpecializedILi36ELi2ELi4ENS5_IJNS4_1CILi1EEESB_SB_EEEEENS5_IJNSA_ILi128EEENSA_ILi48EEENSA_ILi16EEEEEENS_10bfloat16_tENS5_IJlSB_lEEESI_SJ_NS4_8TiledMMAINS4_8MMA_AtomIJNS4_20SM100_MMA_F16BF16_SSISI_SI_fLi128ELi48ELNS4_4UMMA5MajorE0ELSO_0ELNSN_7ScaleInE0ELSP_0EEEEEENS4_6LayoutISC_NS5_IJNSA_ILi0EEEST_ST_EEEEENS5_IJNS4_10UnderscoreESW_SW_EEEEENS4_13SM90_TMA_LOADENS4_14ComposedLayoutINS4_7SwizzleILi1ELi4ELi3EEENS4_18smem_ptr_flag_bitsILi16EEENSS_INS5_IJNSA_ILi8EEESG_EEENS5_IJSG_SB_EEEEEEEvNS4_8identityESZ_S19_vS1A_EENS_8epilogue10collective18CollectiveEpilogueINS1C_23Sm100TmaWarpSpecializedILi2ELi1ELi48ELb1ELb0EEEJSH_NS5_IJNSS_ISE_SB_EENSS_ISF_SB_EEEEESI_SJ_SI_SJ_NS1C_6fusion15FusionCallbacksIS1G_NS1K_17LinearCombinationISI_fSI_fLNS_15FloatRoundStyleE2EEESH_S1J_JEEENS4_5SM1004TMEM4LOAD26SM100_TMEM_LOAD_32dp32b16xESZ_S19_NS4_39AutoVectorizingCopyWithAssumedAlignmentILi128EEENS4_14SM90_TMA_STOREES19_S1V_S1V_EEEvvEEEEvNT_6ParamsE:
[----:B------:R-:W1:Y:S01]  /*0000*/  LDC R1, c[0x0][0x37c] ;  /* 0x0000df00ff017b82 */ /* 0x000e620000000800 */
[----:B------:R-:W2:Y:S01]  /*0010*/  S2R R138, SR_TID.X ;  /* 0x00000000008a7919 */ /* 0x000ea20000002100 */
[----:B------:R-:W3:Y:S01]  /*0020*/  LDCU.64 UR4, c[0x0][0x890] ;  /* 0x00011200ff0477ac */ /* 0x000ee20008000a00 */
[----:B------:R-:W-:Y:S02]  /*0030*/  PRMT R126, RZ, 0x7610, R126 ;  /* 0x00007610ff7e7816 */ /* 0x000fe4000000007e */
[----:B------:R-:W-:Y:S01]  /*0040*/  ELECT P5, URZ, PT ;  /* 0x0000000000ff782f */ /* 0x000fe200038a0000 */
[----:B------:R-:W4:Y:S01]  /*0050*/  LDCU.64 UR42, c[0x0][0x358] ;  /* 0x00006b00ff2a77ac */ /* 0x000f220008000a00 */
[----:B---3--:R-:W-:-:S04]  /*0060*/  UISETP.NE.U32.AND UP0, UPT, UR4, URZ, UPT ;  /* 0x000000ff0400728c */ /* 0x008fc8000bf05070 */
[----:B------:R-:W-:Y:S01]  /*0070*/  UISETP.NE.AND.EX UP0, UPT, UR5, URZ, UPT, UP0 ;  /* 0x000000ff0500728c */ /* 0x000fe2000bf05300 */
[----:B--2---:R-:W-:-:S05]  /*0080*/  SHF.R.U32.HI R131, RZ, 0x5, R138 ;  /* 0x00000005ff837819 */ /* 0x004fca000001168a */
[----:B------:R-:W2:Y:S02]  /*0090*/  SHFL.IDX PT, R0, R131, RZ, 0x1f ;  /* 0x00001fff83007589 */ /* 0x000ea400000e0000 */
[----:B--2---:R-:W-:Y:S01]  /*00a0*/  R2UR UR8, R0 ;  /* 0x00000000000872ca */ /* 0x004fe200000e0000 */
[----:B-1--4-:R-:W-:-:S14]  /*00b0*/  BRA.U UP0, `(.L_x_0) ;  /* 0x00000001002c7547 */ /* 0x012fdc000b800000 */
[----:B------:R-:W1:Y:S02]  /*00c0*/  LDCU.64 UR6, c[0x0][0x888] ;  /* 0x00011100ff0677ac */ /* 0x000e640008000a00 */
[----:B-1----:R-:W-:-:S04]  /*00d0*/  UISETP.NE.U32.AND UP0, UPT, UR6, URZ, UPT ;  /* 0x000000ff0600728c */ /* 0x002fc8000bf05070 */
[----:B------:R-:W-:-:S09]  /*00e0*/  UISETP.NE.AND.EX UP0, UPT, UR7, URZ, UPT, UP0 ;  /* 0x000000ff0700728c */ /* 0x000fd2000bf05300 */
[----:B------:R-:W-:Y:S05]  /*00f0*/  BRA.U !UP0, `(.L_x_1) ;  /* 0x0000000108107547 */ /* 0x000fea000b800000 */
[----:B------:R-:W1:Y:S02]  /*0100*/  LDC.64 R2, c[0x0][0x888] ;  /* 0x00022200ff027b82 */ /* 0x000e640000000a00 */
[----:B-1----:R1:W5:Y:S01]  /*0110*/  LDG.E R67, desc[UR42][R2.64] ;  /* 0x0000002a02437981 */ /* 0x002362000c1e1900 */
[----:B------:R-:W-:Y:S01]  /*0120*/  HFMA2 R126, -RZ, RZ, 0, 5.9604644775390625e-08 ;  /* 0x00000001ff7e7431 */ /* 0x000fe200000001ff */
[----:B------:R-:W-:Y:S05]  /*0130*/  BRA `(.L_x_0) ;  /* 0x00000000000c7947 */ /* 0x000fea0003800000 */
.L_x_1:
[----:B------:R-:W1:Y:S01]  /*0140*/  LDCU UR6, c[0x0][0x880] ;  /* 0x00011000ff0677ac */ /* 0x000e620008000800 */
[----:B------:R-:W-:Y:S01]  /*0150*/  HFMA2 R126, -RZ, RZ, 0, 5.9604644775390625e-08 ;  /* 0x00000001ff7e7431 */ /* 0x000fe200000001ff */
[----:B-1----:R-:W-:-:S07]  /*0160*/  MOV R67, UR6 ;  /* 0x0000000600437c02 */ /* 0x002fce0008000f00 */
.L_x_0:
[----:B------:R-:W2:Y:S02]  /*0170*/  LDCU.64 UR6, c[0x0][0x8b0] ;  /* 0x00011600ff0677ac */ /* 0x000ea40008000a00 */
[----:B--2---:R-:W-:-:S04]  /*0180*/  UISETP.NE.U32.AND UP0, UPT, UR6, URZ, UPT ;  /* 0x000000ff0600728c */ /* 0x004fc8000bf05070 */
[----:B------:R-:W-:-:S09]  /*0190*/  UISETP.NE.AND.EX UP0, UPT, UR7, URZ, UPT, UP0 ;  /* 0x000000ff0700728c */ /* 0x000fd2000bf05300 */
[----:B------:R-:W-:Y:S05]  /*01a0*/  BRA.U UP0, `(.L_x_2) ;  /* 0x0000000100247547 */ /* 0x000fea000b800000 */
[----:B------:R-:W2:Y:S02]  /*01b0*/  LDCU.64 UR6, c[0x0][0x8a8] ;  /* 0x00011500ff0677ac */ /* 0x000ea40008000a00 */
[----:B--2---:R-:W-:-:S04]  /*01c0*/  UISETP.NE.U32.AND UP0, UPT, UR6, URZ, UPT ;  /* 0x000000ff0600728c */ /* 0x004fc8000bf05070 */
[----:B------:R-:W-:-:S09]  /*01d0*/  UISETP.NE.AND.EX UP0, UPT, UR7, URZ, UPT, UP0 ;  /* 0x000000ff0700728c */ /* 0x000fd2000bf05300 */
[----:B------:R-:W-:Y:S05]  /*01e0*/  BRA.U !UP0, `(.L_x_3) ;  /* 0x00000001080c7547 */ /* 0x000fea000b800000 */
[----:B-1----:R-:W1:Y:S02]  /*01f0*/  LDC.64 R2, c[0x0][0x8a8] ;  /* 0x00022a00ff027b82 */ /* 0x002e640000000a00 */
[----:B-1----:R2:W5:Y:S01]  /*0200*/  LDG.E R65, desc[UR42][R2.64] ;  /* 0x0000002a02417981 */ /* 0x002562000c1e1900 */
[----:B------:R-:W-:Y:S05]  /*0210*/  BRA `(.L_x_2) ;  /* 0x0000000000087947 */ /* 0x000fea0003800000 */
.L_x_3:
[----:B------:R-:W2:Y:S02]  /*0220*/  LDCU UR6, c[0x0][0x8a0] ;  /* 0x00011400ff0677ac */ /* 0x000ea40008000800 */
[----:B--2---:R-:W-:Y:S02]  /*0230*/  MOV R65, UR6 ;  /* 0x0000000600417c02 */ /* 0x004fe40008000f00 */
.L_x_2:
[----:B------:R-:W-:Y:S01]  /*0240*/  IMAD.U32 R0, RZ, RZ, UR8 ;  /* 0x00000008ff007e24 */ /* 0x000fe2000f8e00ff */
[----:B------:R-:W-:Y:S04]  /*0250*/  BSSY.RECONVERGENT B0, `(.L_x_4) ;  /* 0x000000c000007945 */ /* 0x000fe80003800200 */
[C---:B------:R-:W-:Y:S02]  /*0260*/  ISETP.NE.OR P1, PT, R0.reuse, 0x1, !P5 ;  /* 0x000000010000780c */ /* 0x040fe40006f25670 */
[----:B------:R-:W-:-:S11]  /*0270*/  ISETP.NE.OR P0, PT, R0, 0x3, !P5 ;  /* 0x000000030000780c */ /* 0x000fd60006f05670 */
[----:B------:R-:W-:Y:S05]  /*0280*/  @P1 BRA `(.L_x_5) ;  /* 0x0000000000201947 */ /* 0x000fea0003800000 */
[----:B------:R-:W3:Y:S02]  /*0290*/  LDCU.64 UR6, c[0x0][0x348] ;  /* 0x00006900ff0677ac */ /* 0x000ee40008000a00 */
[----:B---3--:R-:W-:Y:S02]  /*02a0*/  UIADD3 UR10, UP1, UPT, UR6, 0x80, URZ ;  /* 0x00000080060a7890 */ /* 0x008fe4000ff3e0ff */
[----:B------:R-:W-:Y:S02]  /*02b0*/  UIADD3 UR6, UP0, UPT, UR6, 0x180, URZ ;  /* 0x0000018006067890 */ /* 0x000fe4000ff1e0ff */
[----:B------:R-:W-:Y:S02]  /*02c0*/  UIADD3.X UR11, UPT, UPT, URZ, UR7, URZ, UP1, !UPT ;  /* 0x00000007ff0b7290 */ /* 0x000fe40008ffe4ff */
[----:B------:R-:W-:-:S07]  /*02d0*/  UIADD3.X UR7, UPT, UPT, URZ, UR7, URZ, UP0, !UPT ;  /* 0x00000007ff077290 */ /* 0x000fce00087fe4ff */
[----:B------:R3:W-:Y:S02]  /*02e0*/  UTMACCTL.PF [UR10] ;  /* 0x000000000a0079b9 */ /* 0x0007e40008040000 */
[----:B------:R3:W-:Y:S02]  /*02f0*/  UTMACCTL.PF [UR6] ;  /* 0x00000000060079b9 */ /* 0x0007e40008040000 */
[----:B---3--:R-:W-:Y:S01]  /*0300*/  NOP ;  /* 0x0000000000007918 */ /* 0x008fe20000000000 */
.L_x_5:
[----:B------:R-:W-:Y:S05]  /*0310*/  BSYNC.RECONVERGENT B0 ;  /* 0x0000000000007941 */ /* 0x000fea0003800200 */
.L_x_4:
[----:B------:R-:W-:Y:S04]  /*0320*/  BSSY.RECONVERGENT B0, `(.L_x_6) ;  /* 0x000000a000007945 */ /* 0x000fe80003800200 */
        /* <DEDUP_REMOVED lines=9> */
.L_x_7:
[----:B------:R-:W-:Y:S05]  /*03c0*/  BSYNC.RECONVERGENT B0 ;  /* 0x0000000000007941 */ /* 0x000fea0003800200 */
.L_x_6:
[----:B------:R-:W3:Y:S01]  /*03d0*/  LDCU.64 UR6, c[0x0][0x888] ;  /* 0x00011100ff0677ac */ /* 0x000ee20008000a00 */
[----:B------:R-:W-:Y:S02]  /*03e0*/  UISETP.EQ.U32.AND UP1, UPT, UR4, URZ, UPT ;  /* 0x000000ff0400728c */ /* 0x000fe4000bf22070 */
[----:B------:R-:W-:Y:S02]  /*03f0*/  UPLOP3.LUT UP2, UPT, UPT, UPT, UPT, 0x80, 0x8 ;  /* 0x000000000008789c */ /* 0x000fe40003f4f070 */
[----:B---3--:R-:W-:-:S04]  /*0400*/  UISETP.NE.U32.AND UP0, UPT, UR6, URZ, UPT ;  /* 0x000000ff0600728c */ /* 0x008fc8000bf05070 */
[----:B------:R-:W-:-:S04]  /*0410*/  UISETP.NE.AND.EX UP0, UPT, UR7, URZ, UPT, UP0 ;  /* 0x000000ff0700728c */ /* 0x000fc8000bf05300 */
[----:B------:R-:W-:-:S04]  /*0420*/  UISETP.EQ.OR.EX UP3, UPT, UR5, URZ, !UP0, UP1 ;  /* 0x000000ff0500728c */ /* 0x000fc8000c762710 */
[----:B------:R-:W-:-:S05]  /*0430*/  UP2UR UR44, UPR, URZ, 0x8 ;  /* 0x00000008ff2c7883 */ /* 0x000fca0008000000 */
[----:B------:R-:W-:Y:S07]  /*0440*/  BRA.U !UP3, `(.L_x_8) ;  /* 0x000000010b207547 */ /* 0x000fee000b800000 */
[----:B------:R-:W-:Y:S01]  /*0450*/  UISETP.NE.U32.AND UP2, UPT, UR4, URZ, UPT ;  /* 0x000000ff0400728c */ /* 0x000fe2000bf45070 */
[----:B-----5:R-:W-:Y:S01]  /*0460*/  FSETP.NEU.AND P0, PT, R67, RZ, PT ;  /* 0x000000ff4300720b */ /* 0x020fe20003f0d000 */
[----:B------:R-:W-:Y:S02]  /*0470*/  USEL UR4, URZ, 0xffffffff, UP0 ;  /* 0xffffffffff047887 */ /* 0x000fe40008000000 */
[----:B------:R-:W-:-:S10]  /*0480*/  UISETP.NE.AND.EX UP2, UPT, UR5, URZ, UPT, UP2 ;  /* 0x000000ff0500728c */ /* 0x000fd4000bf45320 */
[----:B------:R-:W-:Y:S01]  /*0490*/  VOTEU.ANY UP1, P0 ;  /* 0x0000000000ff7886 */ /* 0x000fe20000020100 */
[----:B------:R-:W-:-:S04]  /*04a0*/  @!UP2 USEL UR4, URZ, 0xffffffff, UP1 ;  /* 0xffffffffff04a887 */ /* 0x000fc80008800000 */
[----:B------:R-:W-:-:S04]  /*04b0*/  ULOP3.LUT UR4, UR4, 0x1, URZ, 0xc0, !UPT ;  /* 0x0000000104047892 */ /* 0x000fc8000f8ec0ff */
[----:B------:R-:W-:-:S11]  /*04c0*/  UISETP.NE.U32.AND UP2, UPT, UR4, 0x1, UPT ;  /* 0x000000010400788c */ /* 0x000fd6000bf45070 */
.L_x_8:
[----:B-12---:R-:W1:Y:S01]  /*04d0*/  SHFL.IDX PT, R2, R131, RZ, 0x1f ;  /* 0x00001fff83027589 */ /* 0x006e6200000e0000 */
[----:B------:R-:W-:-:S04]  /*04e0*/  UISETP.NE.AND UP1, UPT, UR8, 0x2, UPT ;  /* 0x000000020800788c */ /* 0x000fc8000bf25270 */
[----:B------:R-:W-:Y:S01]  /*04f0*/  USEL UR7, URZ, 0x1, UP1 ;  /* 0x00000001ff077887 */ /* 0x000fe20008800000 */
[----:B-1----:R-:W-:-:S13]  /*0500*/  ISETP.NE.AND P0, PT, R2, RZ, PT ;  /* 0x000000ff0200720c */ /* 0x002fda0003f05270 */
[----:B------:R-:W-:Y:S05]  /*0510*/  @P0 BRA `(.L_x_9) ;  /* 0x0000000400540947 */ /* 0x000fea0003800000 */
[----:B------:R-:W-:Y:S01]  /*0520*/  ELECT P0, URZ, PT ;  /* 0x0000000000ff782f */ /* 0x000fe20003800000 */
[----:B------:R-:W-:-:S12]  /*0530*/  BSSY.RECONVERGENT B0, `(.L_x_9) ;  /* 0x0000053000007945 */ /* 0x000fd80003800200 */
[----:B------:R-:W-:Y:S05]  /*0540*/  @!P0 BRA `(.L_x_10) ;  /* 0x0000000400448947 */ /* 0x000fea0003800000 */
[----:B------:R-:W1:Y:S01]  /*0550*/  S2UR UR5, SR_CgaCtaId ;  /* 0x00000000000579c3 */ /* 0x000e620000008800 */
[----:B------:R-:W-:Y:S01]  /*0560*/  UMOV UR6, 0x400 ;  /* 0x0000040000067882 */ /* 0x000fe20000000000 */
[----:B------:R-:W-:Y:S02]  /*0570*/  UMOV UR4, 0x1 ;  /* 0x0000000100047882 */ /* 0x000fe40000000000 */
[----:B------:R-:W-:-:S04]  /*0580*/  UIADD3 UR10, UPT, UPT, -UR4, 0x100000, URZ ;  /* 0x00100000040a7890 */ /* 0x000fc8000fffe1ff */
[----:B------:R-:W-:Y:S02]  /*0590*/  USHF.L.U32 UR11, UR10, 0xb, URZ ;  /* 0x0000000b0a0b7899 */ /* 0x000fe400080006ff */
[----:B------:R-:W-:Y:S02]  /*05a0*/  USHF.L.U32 UR10, UR10, 0x1, URZ ;  /* 0x000000010a0a7899 */ /* 0x000fe400080006ff */
[----:B-1----:R-:W-:Y:S01]  /*05b0*/  ULEA UR5, UR5, UR6, 0x18 ;  /* 0x0000000605057291 */ /* 0x002fe2000f8ec0ff */
[----:B------:R-:W1:Y:S11]  /*05c0*/  FENCE.VIEW.ASYNC.S ;  /* 0x00000000000073c6 */ /* 0x000e760000000000 */
[----:B-1----:R1:W2:Y:S01]  /*05d0*/  SYNCS.EXCH.64 URZ, [UR5], UR10 ;  /* 0x0000000a05ff75b2 */ /* 0x0022a20008000100 */
[----:B------:R1:W3:Y:S01]  /*05e0*/  SYNCS.EXCH.64 URZ, [UR5+0x120], UR10 ;  /* 0x0001200a05ff75b2 */ /* 0x0002e20008000100 */
[----:B------:R1:W4:Y:S01]  /*05f0*/  SYNCS.EXCH.64 URZ, [UR5+0x8], UR10 ;  /* 0x0000080a05ff75b2 */ /* 0x0003220008000100 */
[----:B------:R1:W1:Y:S01]  /*0600*/  SYNCS.EXCH.64 URZ, [UR5+0x128], UR10 ;  /* 0x0001280a05ff75b2 */ /* 0x0002620008000100 */
        /* <DEDUP_REMOVED lines=68> */
[----:B--234-:R-:W-:Y:S01]  /*0a50*/  NOP ;  /* 0x0000000000007918 */ /* 0x01cfe20000000000 */
.L_x_10:
[----:B-1----:R-:W-:Y:S05]  /*0a60*/  BSYNC.RECONVERGENT B0 ;  /* 0x0000000000007941 */ /* 0x002fea0003800200 */
.L_x_9:
[----:B------:R-:W1:Y:S01]  /*0a70*/  SHFL.IDX PT, R2, R131, RZ, 0x1f ;  /* 0x00001fff83027589 */ /* 0x000e6200000e0000 */
[----:B------:R-:W-:Y:S01]  /*0a80*/  NOP ;  /* 0x0000000000007918 */ /* 0x000fe20000000000 */
[----:B-1----:R-:W-:-:S13]  /*0a90*/  ISETP.NE.AND P0, PT, R2, 0x1, PT ;  /* 0x000000010200780c */ /* 0x002fda0003f05270 */
[----:B------:R-:W-:Y:S05]  /*0aa0*/  @P0 BRA `(.L_x_11) ;  /* 0x0000000000480947 */ /* 0x000fea0003800000 */
[----:B------:R-:W1:Y:S01]  /*0ab0*/  S2UR UR6, SR_CgaCtaId ;  /* 0x00000000000679c3 */ /* 0x000e620000008800 */
[----:B------:R-:W-:Y:S01]  /*0ac0*/  UMOV UR9, 0x400 ;  /* 0x0000040000097882 */ /* 0x000fe20000000000 */
[----:B------:R-:W-:Y:S01]  /*0ad0*/  UMOV UR5, 0x20 ;  /* 0x0000002000057882 */ /* 0x000fe20000000000 */
[----:B------:R-:W-:Y:S01]  /*0ae0*/  UMOV UR4, 0x80 ;  /* 0x0000008000047882 */ /* 0x000fe20000000000 */
[----:B------:R-:W-:-:S04]  /*0af0*/  UIADD3 UR10, UPT, UPT, -UR5, 0x100000, URZ ;  /* 0x00100000050a7890 */ /* 0x000fc8000fffe1ff */
[----:B------:R-:W-:Y:S02]  /*0b00*/  USHF.L.U32 UR11, UR10, 0xb, URZ ;  /* 0x0000000b0a0b7899 */ /* 0x000fe400080006ff */
[----:B------:R-:W-:Y:S02]  /*0b10*/  USHF.L.U32 UR10, UR10, 0x1, URZ ;  /* 0x000000010a0a7899 */ /* 0x000fe400080006ff */
[----:B------:R-:W-:-:S04]  /*0b20*/  UIADD3 UR4, UPT, UPT, -UR4, 0x100000, URZ ;  /* 0x0010000004047890 */ /* 0x000fc8000fffe1ff */
[----:B------:R-:W-:Y:S02]  /*0b30*/  USHF.L.U32 UR5, UR4, 0xb, URZ ;  /* 0x0000000b04057899 */ /* 0x000fe400080006ff */
[----:B------:R-:W-:Y:S01]  /*0b40*/  USHF.L.U32 UR4, UR4, 0x1, URZ ;  /* 0x0000000104047899 */ /* 0x000fe200080006ff */
[----:B------:R-:W-:Y:S01]  /*0b50*/  ELECT P0, URZ, PT ;  /* 0x0000000000ff782f */ /* 0x000fe20003800000 */
[----:B-1----:R-:W-:Y:S01]  /*0b60*/  ULEA UR6, UR6, UR9, 0x18 ;  /* 0x0000000906067291 */ /* 0x002fe2000f8ec0ff */
[----:B------:R-:W1:Y:S11]  /*0b70*/  FENCE.VIEW.ASYNC.S ;  /* 0x00000000000073c6 */ /* 0x000e760000000000 */
[----:B-1----:R1:W2:Y:S01]  /*0b80*/  SYNCS.EXCH.64 URZ, [UR6+0x240], UR10 ;  /* 0x0002400a06ff75b2 */ /* 0x0022a20008000100 */
[----:B------:R1:W3:Y:S01]  /*0b90*/  SYNCS.EXCH.64 URZ, [UR6+0x250], UR4 ;  /* 0x0002500406ff75b2 */ /* 0x0002e20008000100 */
[----:B------:R1:W4:Y:S01]  /*0ba0*/  SYNCS.EXCH.64 URZ, [UR6+0x248], UR10 ;  /* 0x0002480a06ff75b2 */ /* 0x0003220008000100 */
[----:B------:R1:W1:Y:S01]  /*0bb0*/  SYNCS.EXCH.64 URZ, [UR6+0x258], UR4 ;  /* 0x0002580406ff75b2 */ /* 0x0002620008000100 */
[----:B------:R-:W-:Y:S01]  /*0bc0*/  NOP ;  /* 0x0000000000007918 */ /* 0x000fe20000000000 */
.L_x_11:
[----:B------:R-:W2:Y:S01]  /*0bd0*/  SHFL.IDX PT, R2, R131, RZ, 0x1f ;  /* 0x00001fff83027589 */ /* 0x000ea200000e0000 */
[----:B------:R-:W-:Y:S01]  /*0be0*/  NOP ;  /* 0x0000000000007918 */ /* 0x000fe20000000000 */
[----:B--2---:R-:W-:-:S13]  /*0bf0*/  ISETP.NE.AND P0, PT, R2, 0x3, PT ;  /* 0x000000030200780c */ /* 0x004fda0003f05270 */
[----:B------:R-:W-:Y:S05]  /*0c00*/  @P0 BRA `(.L_x_12) ;  /* 0x0000000000300947 */ /* 0x000fea0003800000 */
[----:B-1----:R-:W1:Y:S01]  /*0c10*/  S2UR UR5, SR_CgaCtaId ;  /* 0x00000000000579c3 */ /* 0x002e620000008800 */
[----:B------:R-:W-:Y:S01]  /*0c20*/  UMOV UR6, 0x400 ;  /* 0x0000040000067882 */ /* 0x000fe20000000000 */
[----:B------:R-:W-:Y:S01]  /*0c30*/  UMOV UR4, 0x20 ;  /* 0x0000002000047882 */ /* 0x000fe20000000000 */
[----:B------:R-:W-:Y:S01]  /*0c40*/  ELECT P0, URZ, PT ;  /* 0x0000000000ff782f */ /* 0x000fe20003800000 */
[----:B------:R-:W-:-:S04]  /*0c50*/  UIADD3 UR10, UPT, UPT, -UR4, 0x100000, URZ ;  /* 0x00100000040a7890 */ /* 0x000fc8000fffe1ff */
[----:B------:R-:W-:Y:S02]  /*0c60*/  USHF.L.U32 UR11, UR10, 0xb, URZ ;  /* 0x0000000b0a0b7899 */ /* 0x000fe400080006ff */
[----:B------:R-:W-:Y:S02]  /*0c70*/  USHF.L.U32 UR10, UR10, 0x1, URZ ;  /* 0x000000010a0a7899 */ /* 0x000fe400080006ff */
[----:B-1----:R-:W-:Y:S01]  /*0c80*/  ULEA UR5, UR5, UR6, 0x18 ;  /* 0x0000000605057291 */ /* 0x002fe2000f8ec0ff */
[----:B------:R-:W1:Y:S11]  /*0c90*/  FENCE.VIEW.ASYNC.S ;  /* 0x00000000000073c6 */ /* 0x000e760000000000 */
[----:B-1----:R2:W1:Y:S01]  /*0ca0*/  SYNCS.EXCH.64 URZ, [UR5+0x260], UR10 ;  /* 0x0002600a05ff75b2 */ /* 0x0024620008000100 */
[----:B------:R2:W1:Y:S02]  /*0cb0*/  SYNCS.EXCH.64 URZ, [UR5+0x268], UR10 ;  /* 0x0002680a05ff75b2 */ /* 0x0004640008000100 */
[----:B--2---:R-:W-:Y:S01]  /*0cc0*/  NOP ;  /* 0x0000000000007918 */ /* 0x004fe20000000000 */
.L_x_12:
[----:B------:R-:W2:Y:S01]  /*0cd0*/  SHFL.IDX PT, R2, R131, RZ, 0x1f ;  /* 0x00001fff83027589 */ /* 0x000ea200000e0000 */
[----:B------:R-:W-:Y:S01]  /*0ce0*/  NOP ;  /* 0x0000000000007918 */ /* 0x000fe20000000000 */
[----:B--2---:R-:W-:-:S13]  /*0cf0*/  ISETP.NE.AND P0, PT, R2, 0x4, PT ;  /* 0x000000040200780c */ /* 0x004fda0003f05270 */
[----:B------:R-:W-:Y:S05]  /*0d00*/  @P0 BRA `(.L_x_13) ;  /* 0x00000000004c0947 */ /* 0x000fea0003800000 */
[----:B-1----:R-:W1:Y:S01]  /*0d10*/  S2UR UR5, SR_CgaCtaId ;  /* 0x00000000000579c3 */ /* 0x002e620000008800 */
[----:B------:R-:W-:Y:S01]  /*0d20*/  UMOV UR9, 0x100 ;  /* 0x0000010000097882 */ /* 0x000fe20000000000 */
[----:B------:R-:W-:Y:S01]  /*0d30*/  UMOV UR6, 0x400 ;  /* 0x0000040000067882 */ /* 0x000fe20000000000 */
[----:B------:R-:W-:Y:S01]  /*0d40*/  USEL UR9, UR9, 0xe0, UP2 ;  /* 0x000000e009097887 */ /* 0x000fe20009000000 */
[----:B------:R-:W-:Y:S01]  /*0d50*/  UMOV UR4, 0x1 ;  /* 0x0000000100047882 */ /* 0x000fe20000000000 */
[----:B------:R-:W-:Y:S01]  /*0d60*/  ELECT P0, URZ, PT ;  /* 0x0000000000ff782f */ /* 0x000fe20003800000 */
[----:B------:R-:W-:-:S04]  /*0d70*/  UIADD3 UR10, UPT, UPT, -UR4, 0x100000, URZ ;  /* 0x00100000040a7890 */ /* 0x000fc8000fffe1ff */
[----:B------:R-:W-:Y:S02]  /*0d80*/  USHF.L.U32 UR11, UR10, 0xb, URZ ;  /* 0x0000000b0a0b7899 */ /* 0x000fe400080006ff */
[----:B------:R-:W-:Y:S02]  /*0d90*/  USHF.L.U32 UR10, UR10, 0x1, URZ ;  /* 0x000000010a0a7899 */ /* 0x000fe400080006ff */
[----:B------:R-:W-:-:S04]  /*0da0*/  UIADD3 UR12, UPT, UPT, -UR9, 0x100000, URZ ;  /* 0x00100000090c7890 */ /* 0x000fc8000fffe1ff */
[----:B------:R-:W-:Y:S02]  /*0db0*/  USHF.L.U32 UR13, UR12, 0xb, URZ ;  /* 0x0000000b0c0d7899 */ /* 0x000fe400080006ff */
[----:B------:R-:W-:Y:S02]  /*0dc0*/  USHF.L.U32 UR12, UR12, 0x1, URZ ;  /* 0x000000010c0c7899 */ /* 0x000fe400080006ff */
[----:B-1----:R-:W-:Y:S01]  /*0dd0*/  ULEA UR5, UR5, UR6, 0x18 ;  /* 0x0000000605057291 */ /* 0x002fe2000f8ec0ff */
[----:B------:R-:W1:Y:S11]  /*0de0*/  FENCE.VIEW.ASYNC.S ;  /* 0x00000000000073c6 */ /* 0x000e760000000000 */
[----:B-1----:R2:W1:Y:S01]  /*0df0*/  SYNCS.EXCH.64 URZ, [UR5+0x270], UR10 ;  /* 0x0002700a05ff75b2 */ /* 0x0024620008000100 */
[----:B------:R2:W1:Y:S01]  /*0e00*/  SYNCS.EXCH.64 URZ, [UR5+0x280], UR12 ;  /* 0x0002800c05ff75b2 */ /* 0x0004620008000100 */
[----:B------:R2:W1:Y:S01]  /*0e10*/  SYNCS.EXCH.64 URZ, [UR5+0x278], UR10 ;  /* 0x0002780a05ff75b2 */ /* 0x0004620008000100 */
[----:B------:R2:W1:Y:S02]  /*0e20*/  SYNCS.EXCH.64 URZ, [UR5+0x288], UR12 ;  /* 0x0002880c05ff75b2 */ /* 0x0004640008000100 */
[----:B--2---:R-:W-:Y:S01]  /*0e30*/  NOP ;  /* 0x0000000000007918 */ /* 0x004fe20000000000 */
.L_x_13:
[----:B------:R-:W2:Y:S01]  /*0e40*/  SHFL.IDX PT, R2, R131, RZ, 0x1f ;  /* 0x00001fff83027589 */ /* 0x000ea200000e0000 */
[----:B------:R-:W-:Y:S01]  /*0e50*/  NOP ;  /* 0x0000000000007918 */ /* 0x000fe20000000000 */
[----:B--2---:R-:W-:-:S13]  /*0e60*/  ISETP.NE.AND P0, PT, R2, 0x5, PT ;  /* 0x000000050200780c */ /* 0x004fda0003f05270 */
[----:B------:R-:W-:Y:S05]  /*0e70*/  @P0 BRA `(.L_x_14) ;  /* 0x0000000000580947 */ /* 0x000fea0003800000 */
[----:B-1----:R-:W1:Y:S01]  /*0e80*/  S2UR UR6, SR_CgaCtaId ;  /* 0x00000000000679c3 */ /* 0x002e620000008800 */
        /* <DEDUP_REMOVED lines=12> */
[----:B-1----:R2:W1:Y:S01]  /*0f50*/  SYNCS.EXCH.64 URZ, [UR6+0x290], UR10 ;  /* 0x0002900a06ff75b2 */ /* 0x0024620008000100 */
[----:B------:R2:W1:Y:S01]  /*0f60*/  SYNCS.EXCH.64 URZ, [UR6+0x2b0], UR4 ;  /* 0x0002b00406ff75b2 */ /* 0x0004620008000100 */
[----:B------:R2:W1:Y:S01]  /*0f70*/  SYNCS.EXCH.64 URZ, [UR6+0x298], UR10 ;  /* 0x0002980a06ff75b2 */ /* 0x0004620008000100 */
[----:B------:R2:W1:Y:S01]  /*0f80*/  SYNCS.EXCH.64 URZ, [UR6+0x2b8], UR4 ;  /* 0x0002b80406ff75b2 */ /* 0x0004620008000100 */
[----:B------:R2:W1:Y:S01]  /*0f90*/  SYNCS.EXCH.64 URZ, [UR6+0x2a0], UR10 ;  /* 0x0002a00a06ff75b2 */ /* 0x0004620008000100 */
[----:B------:R2:W1:Y:S01]  /*0fa0*/  SYNCS.EXCH.64 URZ, [UR6+0x2c0], UR4 ;  /* 0x0002c00406ff75b2 */ /* 0x0004620008000100 */
[----:B------:R2:W1:Y:S01]  /*0fb0*/  SYNCS.EXCH.64 URZ, [UR6+0x2a8], UR10 ;  /* 0x0002a80a06ff75b2 */ /* 0x0004620008000100 */
[----:B------:R2:W1:Y:S02]  /*0fc0*/  SYNCS.EXCH.64 URZ, [UR6+0x2c8], UR4 ;  /* 0x0002c80406ff75b2 */ /* 0x0004640008000100 */
[----:B--2---:R-:W-:Y:S01]  /*0fd0*/  NOP ;  /* 0x0000000000007918 */ /* 0x004fe20000000000 */
.L_x_14:
        /* <DEDUP_REMOVED lines=18> */
.L_x_15:
[----:B-1----:R-:W1:Y:S01]  /*1100*/  S2UR UR5, SR_CTAID.X ;  /* 0x00000000000579c3 */ /* 0x002e620000002500 */
[----:B------:R-:W-:-:S05]  /*1110*/  CS2R.32 R125, SR_CgaSize ;  /* 0x00000000007d7805 */ /* 0x000fca0000008a00 */
[----:B------:R-:W-:-:S05]  /*1120*/  IMAD R125, R125, -0xa0, RZ ;  /* 0xffffff607d7d7824 */ /* 0x000fca00078e02ff */
[----:B------:R-:W-:-:S14]  /*1130*/  R2UR UR9, R125 ;  /* 0x000000007d0972ca */ /* 0x000fdc00000e0000 */
[----:B------:R-:W2:Y:S01]  /*1140*/  LDCU UR9, c[0x0][UR9+0x2b0] ;  /* 0x00005600090977ac */ /* 0x000ea20008000800 */
[----:B------:R-:W-:Y:S01]  /*1150*/  NOP ;  /* 0x0000000000007918 */ /* 0x000fe20000000000 */
[----:B------:R-:W-:-:S05]  /*1160*/  CS2R.32 R125, SR_CgaSize ;  /* 0x00000000007d7805 */ /* 0x000fca0000008a00 */
[----:B------:R-:W-:-:S05]  /*1170*/  IMAD R125, R125, -0xa0, RZ ;  /* 0xffffff607d7d7824 */ /* 0x000fca00078e02ff */
[----:B------:R-:W-:-:S14]  /*1180*/  R2UR UR6, R125 ;  /* 0x000000007d0672ca */ /* 0x000fdc00000e0000 */
[----:B------:R-:W3:Y:S01]  /*1190*/  LDCU UR6, c[0x0][UR6+0x2b4] ;  /* 0x00005680060677ac */ /* 0x000ee20008000800 */
[----:B------:R-:W4:Y:S08]  /*11a0*/  S2UR UR4, SR_CTAID.Y ;  /* 0x00000000000479c3 */ /* 0x000f300000002600 */
[----:B------:R-:W3:Y:S01]  /*11b0*/  LDC R10, c[0x0][0xb24] ;  /* 0x0002c900ff0a7b82 */ /* 0x000ee20000000800 */
[----:B-1----:R-:W-:-:S02]  /*11c0*/  I2FP.F32.U32 R123, UR5 ;  /* 0x00000005007b7c45 */ /* 0x002fc40008201000 */
[----:B------:R-:W-:-:S05]  /*11d0*/  CS2R.32 R3, SR_CgaSize ;  /* 0x0000000000037805 */ /* 0x000fca0000008a00 */
[----:B------:R-:W-:-:S06]  /*11e0*/  IMAD R3, R3, -0xa0, RZ ;  /* 0xffffff6003037824 */ /* 0x000fcc00078e02ff */
[----:B------:R-:W1:Y:S01]  /*11f0*/  LDC R3, c[0x0][R3+0x2a0] ;  /* 0x0000a80003037b82 */ /* 0x000e620000000800 */
[----:B------:R-:W-:Y:S01]  /*1200*/  MOV R125, UR5 ;  /* 0x00000005007d7c02 */ /* 0x000fe20008000f00 */
[----:B--2---:R-:W-:Y:S01]  /*1210*/  FMUL R123, R123, UR9 ;  /* 0x000000097b7b7c20 */ /* 0x004fe20008400000 */
[----:B----4-:R-:W-:Y:S02]  /*1220*/  I2FP.F32.U32 R122, UR4 ;  /* 0x00000004007a7c45 */ /* 0x010fe40008201000 */
[----:B------:R-:W-:-:S05]  /*1230*/  CS2R.32 R2, SR_CgaSize ;  /* 0x0000000000027805 */ /* 0x000fca0000008a00 */
[----:B------:R-:W-:-:S06]  /*1240*/  IMAD R2, R2, -0xa0, RZ ;  /* 0xffffff6002027824 */ /* 0x000fcc00078e02ff */
[----:B------:R-:W2:Y:S01]  /*1250*/  LDC R2, c[0x0][R2+0x2a4] ;  /* 0x0000a90002027b82 */ /* 0x000ea20000000800 */
[----:B------:R-:W-:Y:S01]  /*1260*/  MOV R124, UR4 ;  /* 0x00000004007c7c02 */ /* 0x000fe20008000f00 */
[----:B------:R-:W4:Y:S01]  /*1270*/  F2I.U32.TRUNC.NTZ R123, R123 ;  /* 0x0000007b007b7305 */ /* 0x000f22000020f000 */
[----:B---3--:R-:W-:-:S05]  /*1280*/  FMUL R122, R122, UR6 ;  /* 0x000000067a7a7c20 */ /* 0x008fca0008400000 */
[----:B------:R-:W-:Y:S01]  /*1290*/  BAR.SYNC.DEFER_BLOCKING 0x0 ;  /* 0x0000000000007b1d */ /* 0x000fe20000010000 */
[----:B------:R-:W-:-:S05]  /*12a0*/  ISETP.GE.AND P0, PT, R10, 0x1, PT ;  /* 0x000000010a00780c */ /* 0x000fca0003f06270 */
[----:B------:R-:W3:Y:S02]  /*12b0*/  F2I.U32.TRUNC.NTZ R122, R122 ;  /* 0x0000007a007a7305 */ /* 0x000ee4000020f000 */
[----:B------:R-:W2:Y:S01]  /*12c0*/  S2UR UR36, SR_CTAID.Z ;  /* 0x00000000002479c3 */ /* 0x000ea20000002700 */
[----:B----4-:R-:W-:-:S05]  /*12d0*/  IADD3 R123, PT, PT, -R123, RZ, RZ ;  /* 0x000000ff7b7b7210 */ /* 0x010fca0007ffe1ff */
[----:B-1----:R-:W-:Y:S01]  /*12e0*/  IMAD R123, R3, R123, UR5 ;  /* 0x00000005037b7e24 */ /* 0x002fe2000f8e027b */
[----:B---3--:R-:W-:-:S05]  /*12f0*/  IADD3 R122, PT, PT, -R122, RZ, RZ ;  /* 0x000000ff7a7a7210 */ /* 0x008fca0007ffe1ff */
[----:B--2---:R-:W-:Y:S01]  /*1300*/  IMAD R122, R2, R122, UR4 ;  /* 0x00000004027a7e24 */ /* 0x004fe2000f8e027a */
[----:B------:R-:W-:Y:S06]  /*1310*/  @!P0 BRA `(.L_x_16) ;  /* 0x0000000000b88947 */ /* 0x000fec0003800000 */
[----:B------:R-:W1:Y:S01]  /*1320*/  LDC.64 R4, c[0x0][0xb18] ;  /* 0x0002c600ff047b82 */ /* 0x000e620000000a00 */
[----:B------:R-:W-:-:S07]  /*1330*/  ISETP.NE.AND P0, PT, R10, 0x1, PT ;  /* 0x000000010a00780c */ /* 0x000fce0003f05270 */
[----:B------:R-:W2:Y:S08]  /*1340*/  LDC R9, c[0x0][0xb0c] ;  /* 0x0002c300ff097b82 */ /* 0x000eb00000000800 */
[----:B------:R-:W3:Y:S08]  /*1350*/  LDC R12, c[0x0][0x370] ;  /* 0x0000dc00ff0c7b82 */ /* 0x000ef00000000800 */
[----:B------:R-:W4:Y:S01]  /*1360*/  LDC R11, c[0x0][0x374] ;  /* 0x0000dd00ff0b7b82 */ /* 0x000f220000000800 */
[----:B-1----:R-:W-:-:S07]  /*1370*/  ISETP.NE.AND P1, PT, R4, 0x1, PT ;  /* 0x000000010400780c */ /* 0x002fce0003f25270 */
[----:B------:R-:W3:Y:S01]  /*1380*/  LDC.64 R6, c[0x0][0xb10] ;  /* 0x0002c400ff067b82 */ /* 0x000ee20000000a00 */
[----:B--2---:R-:W-:-:S07]  /*1390*/  ISETP.NE.AND P2, PT, R9, 0x1, PT ;  /* 0x000000010900780c */ /* 0x004fce0003f45270 */
[----:B------:R-:W1:Y:S08]  /*13a0*/  LDC R8, c[0x0][0xb20] ;  /* 0x0002c800ff087b82 */ /* 0x000e700000000800 */
[----:B------:R-:W2:Y:S01]  /*13b0*/  LDC.64 R2, c[0x0][0xb28] ;  /* 0x0002ca00ff027b82 */ /* 0x000ea20000000a00 */
[----:B----4-:R-:W-:-:S04]  /*13c0*/  IMAD.HI.U32 R13, R11, R5, RZ ;  /* 0x000000050b0d7227 */ /* 0x010fc800078e00ff */
[----:B------:R-:W-:-:S04]  /*13d0*/  IMAD.HI.U32 R5, R124, R5, RZ ;  /* 0x000000057c057227 */ /* 0x000fc800078e00ff */
[----:B---3--:R-:W-:-:S05]  /*13e0*/  IMAD.HI.U32 R14, R12, R6, RZ ;  /* 0x000000060c0e7227 */ /* 0x008fca00078e00ff */
[-C--:B------:R-:W-:Y:S01]  /*13f0*/  @P2 SHF.R.U32.HI R12, RZ, R7.reuse, R14 ;  /* 0x00000007ff0c2219 */ /* 0x080fe2000001160e */
[----:B------:R-:W-:Y:S01]  /*1400*/  IMAD.HI.U32 R14, R125, R6, RZ ;  /* 0x000000067d0e7227 */ /* 0x000fe200078e00ff */
[-C--:B-1----:R-:W-:Y:S02]  /*1410*/  @P1 SHF.R.U32.HI R11, RZ, R8.reuse, R13 ;  /* 0x00000008ff0b1219 */ /* 0x082fe4000001160d */
[----:B------:R-:W-:Y:S02]  /*1420*/  SHF.R.U32.HI R5, RZ, R8, R5 ;  /* 0x00000008ff057219 */ /* 0x000fe40000011605 */
[----:B------:R-:W-:Y:S02]  /*1430*/  SHF.R.U32.HI R14, RZ, R7, R14 ;  /* 0x00000007ff0e7219 */ /* 0x000fe4000001160e */
[----:B------:R-:W-:Y:S01]  /*1440*/  SEL R5, R124, R5, !P1 ;  /* 0x000000057c057207 */ /* 0x000fe20004800000 */
[----:B--2---:R-:W-:Y:S01]  /*1450*/  IMAD.HI.U32 R13, R11, R2, RZ ;  /* 0x000000020b0d7227 */ /* 0x004fe200078e00ff */
[----:B------:R-:W-:-:S03]  /*1460*/  SEL R14, R125, R14, !P2 ;  /* 0x0000000e7d0e7207 */ /* 0x000fc60005000000 */
[----:B------:R-:W-:Y:S01]  /*1470*/  IMAD.HI.U32 R6, R12, R2, RZ ;  /* 0x000000020c067227 */ /* 0x000fe200078e00ff */
[----:B------:R-:W-:-:S04]  /*1480*/  @P0 SHF.R.U32.HI R11, RZ, R3, R13 ;  /* 0x00000003ff0b0219 */ /* 0x000fc8000001160d */
[----:B------:R-:W-:Y:S01]  /*1490*/  @P0 SHF.R.U32.HI R12, RZ, R3, R6 ;  /* 0x00000003ff0c0219 */ /* 0x000fe20000011606 */
[----:B------:R-:W-:-:S04]  /*14a0*/  IMAD R11, R11, R10, RZ ;  /* 0x0000000a0b0b7224 */ /* 0x000fc800078e02ff */
[----:B------:R-:W-:Y:S01]  /*14b0*/  IMAD R6, R12, R10, RZ ;  /* 0x0000000a0c067224 */ /* 0x000fe200078e02ff */
[----:B------:R-:W-:-:S04]  /*14c0*/  ISETP.GE.AND P1, PT, R5, R11, PT ;  /* 0x0000000b0500720c */ /* 0x000fc80003f26270 */
[----:B------:R-:W-:Y:S01]  /*14d0*/  ISETP.GE.OR P1, PT, R14, R6, P1 ;  /* 0x000000060e00720c */ /* 0x000fe20000f26670 */
[----:B------:R-:W-:-:S05]  /*14e0*/  IMAD.HI.U32 R6, R5, R2, RZ ;  /* 0x0000000205067227 */ /* 0x000fca00078e00ff */
[----:B------:R-:W-:-:S04]  /*14f0*/  SHF.R.U32.HI R6, RZ, R3, R6 ;  /* 0x00000003ff067219 */ /* 0x000fc80000011606 */
[----:B------:R-:W-:-:S03]  /*1500*/  SEL R6, R5, R6, !P0 ;  /* 0x0000000605067207 */ /* 0x000fc60004000000 */
[----:B------:R-:W-:Y:S01]  /*1510*/  @!P1 IMAD.HI.U32 R7, R14, R2, RZ ;  /* 0x000000020e079227 */ /* 0x000fe200078e00ff */
[----:B------:R-:W-:-:S04]  /*1520*/  IADD3 R2, PT, PT, -R6, RZ, RZ ;  /* 0x000000ff06027210 */ /* 0x000fc80007ffe1ff */
[----:B------:R-:W-:Y:S01]  /*1530*/  @!P1 SHF.R.U32.HI R3, RZ, R3, R7 ;  /* 0x00000003ff039219 */ /* 0x000fe20000011607 */
[----:B------:R-:W-:Y:S01]  /*1540*/  IMAD R2, R10, R2, R5 ;  /* 0x000000020a027224 */ /* 0x000fe200078e0205 */
[----:B------:R-:W-:Y:S02]  /*1550*/  IADD3 R7, PT, PT, -R5, RZ, RZ ;  /* 0x000000ff05077210 */ /* 0x000fe40007ffe1ff */
[----:B------:R-:W-:-:S03]  /*1560*/  @!P1 SEL R3, R14, R3, !P0 ;  /* 0x000000030e039207 */ /* 0x000fc60004000000 */
[----:B------:R-:W-:Y:S02]  /*1570*/  IMAD R7, R4, R7, R124 ;  /* 0x0000000704077224 */ /* 0x000fe400078e027c */
[--C-:B------:R-:W-:Y:S02]  /*1580*/  @!P1 IMAD.IADD R6, R6, 0x1, -R3.reuse ;  /* 0x0000000106069824 */ /* 0x100fe400078e0a03 */
[----:B------:R-:W-:Y:S01]  /*1590*/  @!P1 IMAD R3, R2, R12, R3 ;  /* 0x0000000c02039224 */ /* 0x000fe200078e0203 */
[----:B------:R-:W-:Y:S01]  /*15a0*/  IADD3 R2, PT, PT, -R14, RZ, RZ ;  /* 0x000000ff0e027210 */ /* 0x000fe20007ffe1ff */
[----:B------:R-:W-:Y:S02]  /*15b0*/  @!P1 IMAD R5, R6, R10, R14 ;  /* 0x0000000a06059224 */ /* 0x000fe400078e020e */
[----:B------:R-:W-:Y:S02]  /*15c0*/  @!P1 IMAD.MOV.U32 R14, RZ, RZ, R3 ;  /* 0x000000ffff0e9224 */ /* 0x000fe400078e0003 */
[----:B------:R-:W-:-:S02]  /*15d0*/  IMAD R2, R9, R2, R125 ;  /* 0x0000000209027224 */ /* 0x000fc400078e027d */
[----:B------:R-:W-:Y:S02]  /*15e0*/  IMAD R124, R5, R4, R7 ;  /* 0x00000004057c7224 */ /* 0x000fe400078e0207 */
[----:B------:R-:W-:Y:S02]  /*15f0*/  IMAD R125, R14, R9, R2 ;  /* 0x000000090e7d7224 */ /* 0x000fe400078e0202 */
.L_x_16:
[----:B------:R-:W1:Y:S01]  /*1600*/  LDCU UR4, c[0x0][0xb30] ;  /* 0x00016600ff0477ac */ /* 0x000e620008000800 */
[----:B------:R-:W2:Y:S08]  /*1610*/  S2UR UR38, SR_CgaCtaId ;  /* 0x00000000002679c3 */ /* 0x000eb00000008800 */
[----:B------:R-:W3:Y:S01]  /*1620*/  LDC R60, c[0x0][0xb24] ;  /* 0x0002c900ff3c7b82 */ /* 0x000ee20000000800 */
[----:B-1----:R-:W-:-:S09]  /*1630*/  UISETP.NE.AND UP1, UPT, UR4, 0x1, UPT ;  /* 0x000000010400788c */ /* 0x002fd2000bf25270 */
[----:B--2---:R-:W-:Y:S05]  /*1640*/  BRA.U UP1, `(.L_x_17) ;  /* 0x0000000101407547 */ /* 0x004fea000b800000 */
[----:B------:R-:W1:Y:S08]  /*1650*/  LDC.64 R4, c[0x0][0xb10] ;  /* 0x0002c400ff047b82 */ /* 0x000e700000000a00 */
[----:B------:R-:W2:Y:S08]  /*1660*/  LDC.64 R2, c[0x0][0xb18] ;  /* 0x0002c600ff027b82 */ /* 0x000eb00000000a00 */
[----:B------:R-:W4:Y:S08]  /*1670*/  LDC R6, c[0x0][0xb20] ;  /* 0x0002c800ff067b82 */ /* 0x000f300000000800 */
[----:B------:R-:W3:Y:S01]  /*1680*/  LDC R7, c[0x0][0xb0c] ;  /* 0x0002c300ff077b82 */ /* 0x000ee20000000800 */
[----:B-1----:R-:W-:-:S05]  /*1690*/  IMAD.HI.U32 R4, R125, R4, RZ ;  /* 0x000000047d047227 */ /* 0x002fca00078e00ff */
[----:B------:R-:W-:Y:S01]  /*16a0*/  SHF.R.U32.HI R4, RZ, R5, R4 ;  /* 0x00000005ff047219 */ /* 0x000fe20000011604 */
[----:B--2---:R-:W-:Y:S01]  /*16b0*/  IMAD.HI.U32 R3, R124, R3, RZ ;  /* 0x000000037c037227 */ /* 0x004fe200078e00ff */
[----:B------:R-:W-:-:S04]  /*16c0*/  ISETP.NE.AND P0, PT, R2, 0x1, PT ;  /* 0x000000010200780c */ /* 0x000fc80003f05270 */
[----:B----4-:R-:W-:-:S04]  /*16d0*/  SHF.R.U32.HI R3, RZ, R6, R3 ;  /* 0x00000006ff037219 */ /* 0x010fc80000011603 */
[----:B------:R-:W-:Y:S02]  /*16e0*/  SEL R3, R124, R3, !P0 ;  /* 0x000000037c037207 */ /* 0x000fe40004000000 */
[----:B---3--:R-:W-:-:S04]  /*16f0*/  ISETP.NE.AND P1, PT, R7, 0x1, PT ;  /* 0x000000010700780c */ /* 0x008fc80003f25270 */
[----:B------:R-:W-:-:S05]  /*1700*/  SEL R4, R125, R4, !P1 ;  /* 0x000000047d047207 */ /* 0x000fca0004800000 */
[----:B------:R-:W-:Y:S02]  /*1710*/  IMAD.IADD R5, R3, 0x1, -R4 ;  /* 0x0000000103057824 */ /* 0x000fe400078e0a04 */
[----:B------:R-:W-:Y:S02]  /*1720*/  IMAD.IADD R3, R4, 0x1, -R3 ;  /* 0x0000000104037824 */ /* 0x000fe400078e0a03 */
[----:B------:R-:W-:Y:S02]  /*1730*/  IMAD R125, R5, R7, R125 ;  /* 0x00000007057d7224 */ /* 0x000fe400078e027d */
[----:B------:R-:W-:-:S07]  /*1740*/  IMAD R124, R3, R2, R124 ;  /* 0x00000002037c7224 */ /* 0x000fce00078e027c */
.L_x_17:
[----:B------:R-:W-:Y:S01]  /*1750*/  BAR.SYNC.DEFER_BLOCKING 0x0 ;  /* 0x0000000000007b1d */ /* 0x000fe20000010000 */
[----:B------:R-:W-:Y:S01]  /*1760*/  UISETP.NE.AND UP1, UPT, UR8, 0x2, UPT ;  /* 0x000000020800788c */ /* 0x000fe2000bf25270 */
[----:B------:R-:W-:Y:S02]  /*1770*/  ISETP.NE.OR P5, PT, R0, 0x2, !P5 ;  /* 0x000000020000780c */ /* 0x000fe40006fa5670 */
[----:B------:R-:W-:-:S06]  /*1780*/  LOP3.LUT R2, R138, 0x1f, RZ, 0xc0, !PT ;  /* 0x0000001f8a027812 */ /* 0x000fcc00078ec0ff */
[----:B------:R-:W-:Y:S05]  /*1790*/  BRA.U UP1, `(.L_x_18) ;  /* 0x0000002101dc7547 */ /* 0x000fea000b800000 */
[----:B------:R-:W1:Y:S01]  /*17a0*/  LDCU UR15, c[0x0][0x38c] ;  /* 0x00007180ff0f77ac */ /* 0x000e620008000800 */
[----:B------:R-:W2:Y:S01]  /*17b0*/  LDC R8, c[0x0][0x370] ;  /* 0x0000dc00ff087b82 */ /* 0x000ea20000000800 */
[----:B------:R-:W-:Y:S01]  /*17c0*/  PLOP3.LUT P1, PT, PT, PT, UP2, 0x80, 0x8 ;  /* 0x000000000008781c */ /* 0x000fe20003f2f028 */
[----:B------:R-:W-:Y:S01]  /*17d0*/  IMAD.MOV.U32 R15, RZ, RZ, 0x1 ;  /* 0x00000001ff0f7424 */ /* 0x000fe200078e00ff */
[----:B------:R-:W-:Y:S01]  /*17e0*/  ISETP.EQ.OR P4, PT, R2, RZ, P5 ;  /* 0x000000ff0200720c */ /* 0x000fe20002f82670 */
[----:B------:R-:W-:Y:S01]  /*17f0*/  IMAD.MOV.U32 R14, RZ, RZ, RZ ;  /* 0x000000ffff0e7224 */ /* 0x000fe200078e00ff */
[----:B------:R-:W-:Y:S02]  /*1800*/  PLOP3.LUT P1, PT, P1, PT, PT, 0x8, 0x80 ;  /* 0x000000000080781c */ /* 0x000fe40000f2e170 */
[----:B------:R-:W-:Y:S01]  /*1810*/  CS2R R12, SRZ ;  /* 0x00000000000c7805 */ /* 0x000fe2000001ff00 */
[----:B------:R-:W-:Y:S01]  /*1820*/  IMAD.MOV.U32 R11, RZ, RZ, 0x1 ;  /* 0x00000001ff0b7424 */ /* 0x000fe200078e00ff */
[----:B------:R-:W4:Y:S01]  /*1830*/  LDC R0, c[0x0][0x374] ;  /* 0x0000dd00ff007b82 */ /* 0x000f220000000800 */
[----:B------:R-:W2:Y:S01]  /*1840*/  LDCU.64 UR24, c[0x0][0x348] ;  /* 0x00006900ff1877ac */ /* 0x000ea20008000a00 */
[----:B------:R-:W-:Y:S01]  /*1850*/  UMOV UR13, URZ ;  /* 0x000000ff000d7c82 */ /* 0x000fe20008000000 */
[----:B-1----:R-:W-:-:S04]  /*1860*/  UIADD3 UR5, UPT, UPT, UR15, 0xf, URZ ;  /* 0x0000000f0f057890 */ /* 0x002fc8000fffe0ff */
[----:B------:R-:W-:-:S04]  /*1870*/  USHF.R.S32.HI UR4, URZ, 0x1f, UR5 ;  /* 0x0000001fff047899 */ /* 0x000fc80008011405 */
[----:B------:R-:W-:-:S04]  /*1880*/  ULEA.HI UR4, UR4, UR5, URZ, 0x4 ;  /* 0x0000000504047291 */ /* 0x000fc8000f8f20ff */
[----:B------:R-:W-:Y:S02]  /*1890*/  USHF.R.S32.HI UR22, URZ, 0x4, UR4 ;  /* 0x00000004ff167899 */ /* 0x000fe40008011404 */
[----:B------:R-:W-:Y:S02]  /*18a0*/  UIADD3 UR4, UPT, UPT, UR15, -0x1, URZ ;  /* 0xffffffff0f047890 */ /* 0x000fe4000fffe0ff */
[----:B------:R-:W-:Y:S02]  /*18b0*/  UISETP.LT.U32.AND UP0, UPT, UR22, 0x24, UPT ;  /* 0x000000241600788c */ /* 0x000fe4000bf01070 */
[----:B------:R-:W-:Y:S02]  /*18c0*/  UISETP.GE.U32.AND UP1, UPT, UR4, -0x1f, UPT ;  /* 0xffffffe10400788c */ /* 0x000fe4000bf26070 */
[----:B------:R-:W-:Y:S02]  /*18d0*/  USEL UR21, UR22, 0x24, UP0 ;  /* 0x0000002416157887 */ /* 0x000fe40008000000 */
[----:B------:R-:W-:-:S02]  /*18e0*/  UIADD3 UR15, UPT, UPT, UR15, 0x1e, URZ ;  /* 0x0000001e0f0f7890 */ /* 0x000fc4000fffe0ff */
[----:B------:R-:W-:Y:S02]  /*18f0*/  UIADD3 UR7, UPT, UPT, UR21, -0x1, URZ ;  /* 0xffffffff15077890 */ /* 0x000fe4000fffe0ff */
[----:B------:R-:W-:-:S03]  /*1900*/  UIADD3 UR14, UPT, UPT, UR22, -UR21, URZ ;  /* 0x80000015160e7290 */ /* 0x000fc6000fffe0ff */
[----:B------:R-:W-:-:S04]  /*1910*/  @UP1 UIADD3 UR7, UPT, UPT, UR21, URZ, URZ ;  /* 0x000000ff15071290 */ /* 0x000fc8000fffe0ff */
[----:B--2---:R-:W-:-:S12]  /*1920*/  UIADD3 UR7, UPT, UPT, UR7, 0x1, URZ ;  /* 0x0000000107077890 */ /* 0x004fd8000fffe0ff */
.L_x_36:
[----:B------:R-:W-:Y:S01]  /*1930*/  UISETP.NE.AND UP0, UPT, UR38, URZ, UPT ;  /* 0x000000ff2600728c */ /* 0x000fe2000bf05270 */
[----:B------:R-:W1:Y:S08]  /*1940*/  S2UR UR38, SR_CgaCtaId ;  /* 0x00000000002679c3 */ /* 0x000e700000008800 */
[----:B------:R-:W-:Y:S05]  /*1950*/  BRA.U UP0, `(.L_x_19) ;  /* 0x0000000100347547 */ /* 0x000fea000b800000 */
[----:B------:R-:W2:Y:S01]  /*1960*/  S2R R2, SR_CgaCtaId ;  /* 0x0000000000027919 */ /* 0x000ea20000008800 */
[----:B------:R-:W-:-:S04]  /*1970*/  MOV R3, 0x400 ;  /* 0x0000040000037802 */ /* 0x000fc80000000f00 */
[----:B--2---:R-:W-:Y:S02]  /*1980*/  LEA R2, R2, R3, 0x18 ;  /* 0x0000000302027211 */ /* 0x004fe400078ec0ff */
[----:B------:R-:W-:-:S03]  /*1990*/  SHF.L.U32 R3, R11, 0x1f, RZ ;  /* 0x0000001f0b037819 */ /* 0x000fc600000006ff */
[----:B------:R-:W-:-:S04]  /*19a0*/  IMAD R2, R12, 0x8, R2 ;  /* 0x000000080c027824 */ /* 0x000fc800078e0202 */
[----:B------:R-:W2:Y:S02]  /*19b0*/  SYNCS.PHASECHK.TRANS64.TRYWAIT P0, [R2+URZ+0x2e0], R3 ;  /* 0x0002e003020075a7 */ /* 0x000ea400080011ff */
[----:B--2---:R-:W-:Y:S05]  /*19c0*/  @!P0 BRA `(.L_x_20) ;  /* 0x0000006400c48947 */ /* 0x004fea0003800000 */
.L_x_137:
[----:B------:R-:W-:Y:S01]  /*19d0*/  VIADD R12, R12, 0x1 ;  /* 0x000000010c0c7836 */ /* 0x000fe20000000000 */
[----:B------:R2:W-:Y:S04]  /*19e0*/  SYNCS.ARRIVE.TRANS64.A1T0 RZ, [R2+URZ+0x2d0], RZ ;  /* 0x0002d0ff02ff79a7 */ /* 0x0005e800081000ff */
[----:B------:R-:W-:-:S04]  /*19f0*/  ISETP.NE.AND P0, PT, R12, 0x2, PT ;  /* 0x000000020c00780c */ /* 0x000fc80003f05270 */
[----:B------:R-:W-:Y:S02]  /*1a00*/  SEL R12, R12, RZ, P0 ;  /* 0x000000ff0c0c7207 */ /* 0x000fe40000000000 */
[----:B--2---:R-:W-:-:S04]  /*1a10*/  SEL R2, RZ, 0x1, P0 ;  /* 0x00000001ff027807 */ /* 0x004fc80000000000 */
[----:B------:R-:W-:-:S07]  /*1a20*/  LOP3.LUT R11, R11, R2, RZ, 0x3c, !PT ;  /* 0x000000020b0b7212 */ /* 0x000fce00078e3cff */
.L_x_19:
[----:B------:R-:W-:Y:S01]  /*1a30*/  UMOV UR4, 0x400 ;  /* 0x0000040000047882 */ /* 0x000fe20000000000 */
[----:B------:R-:W-:Y:S01]  /*1a40*/  SHF.L.U32 R2, R15, 0x1f, RZ ;  /* 0x0000001f0f027819 */ /* 0x000fe200000006ff */
[----:B-1----:R-:W-:Y:S01]  /*1a50*/  ULEA UR4, UR38, UR4, 0x18 ;  /* 0x0000000426047291 */ /* 0x002fe2000f8ec0ff */
[----:B------:R-:W-:Y:S01]  /*1a60*/  R2UR UR35, R125 ;  /* 0x000000007d2372ca */ /* 0x000fe200000e0000 */
[----:B------:R-:W-:Y:S01]  /*1a70*/  UISETP.GE.U32.AND UP0, UPT, UR15, 0x1f, UPT ;  /* 0x0000001f0f00788c */ /* 0x000fe2000bf06070 */
[----:B------:R-:W-:Y:S01]  /*1a80*/  R2UR UR11, R124 ;  /* 0x000000007c0b72ca */ /* 0x000fe200000e0000 */
[----:B------:R-:W-:Y:S01]  /*1a90*/  ULEA UR5, UR13, UR4, 0x3 ;  /* 0x000000040d057291 */ /* 0x000fe2000f8e18ff */
[----:B------:R-:W-:-:S08]  /*1aa0*/  UMOV UR23, URZ ;  /* 0x000000ff00177c82 */ /* 0x000fd00008000000 */
[----:B------:R1:W2:Y:S01]  /*1ab0*/  SYNCS.PHASECHK.TRANS64.TRYWAIT P0, [UR5+0x120], R2 ;  /* 0x00012002ff0075a7 */ /* 0x0002a20008001105 */
[----:B------:R-:W-:Y:S02]  /*1ac0*/  USHF.L.U32 UR35, UR35, 0x7, URZ ;  /* 0x0000000723237899 */ /* 0x000fe400080006ff */
[----:B------:R-:W-:Y:S01]  /*1ad0*/  UIMAD UR11, UR11, 0x30, URZ ;  /* 0x000000300b0b78a4 */ /* 0x000fe2000f8e02ff */
[----:B------:R-:W-:Y:S11]  /*1ae0*/  BRA.U !UP0, `(.L_x_21) ;  /* 0x0000000108a87547 */ /* 0x000ff6000b800000 */
[----:B------:R-:W-:Y:S01]  /*1af0*/  UMOV UR16, URZ ;  /* 0x000000ff00107c82 */ /* 0x000fe20008000000 */
[----:B------:R-:W-:-:S05]  /*1b00*/  UMOV UR6, UR13 ;  /* 0x0000000d00067c82 */ /* 0x000fca0008000000 */
.L_x_26:
[----:B--2---:R-:W-:Y:S01]  /*1b10*/  @!P5 MOV R3, 0x1600 ;  /* 0x000016000003d802 */ /* 0x004fe20000000f00 */
[----:B-1----:R-:W-:Y:S01]  /*1b20*/  ULEA UR33, UR6, UR4, 0x3 ;  /* 0x0000000406217291 */ /* 0x002fe2000f8e18ff */
[----:B--2---:R-:W-:Y:S11]  /*1b30*/  @P0 BRA `(.L_x_22) ;  /* 0x00000000000c0947 */ /* 0x004ff60003800000 */
[----:B------:R-:W-:Y:S04]  /*1b40*/  SHF.L.U32 R4, R15, 0x1f, RZ ;  /* 0x0000001f0f047819 */ /* 0x000fe800000006ff */
[----:B------:R-:W2:Y:S02]  /*1b50*/  SYNCS.PHASECHK.TRANS64.TRYWAIT P0, [UR33+0x120], R4 ;  /* 0x00012004ff0075a7 */ /* 0x000ea40008001121 */
[----:B--2---:R-:W-:Y:S05]  /*1b60*/  @!P0 BRA `(.L_x_23) ;  /* 0x0000006400708947 */ /* 0x004fea0003800000 */
.L_x_22:
[----:B------:R2:W-:Y:S01]  /*1b70*/  @!P5 SYNCS.ARRIVE.TRANS64 RZ, [UR33], R3 ;  /* 0x00000003ffffd9a7 */ /* 0x0005e20008000021 */
[----:B------:R-:W-:Y:S04]  /*1b80*/  BSSY.RECONVERGENT B0, `(.L_x_24) ;  /* 0x0000003000007945 */ /* 0x000fe80003800200 */
[----:B------:R-:W-:Y:S05]  /*1b90*/  @P4 BRA `(.L_x_25) ;  /* 0x0000000000044947 */ /* 0x000fea0003800000 */
[----:B------:R-:W-:Y:S05]  /*1ba0*/  BPT.TRAP 0x1 ;  /* 0x000000040000795c */ /* 0x000fea0000300000 */
.L_x_25:
[----:B------:R-:W-:Y:S05]  /*1bb0*/  BSYNC.RECONVERGENT B0 ;  /* 0x0000000000007941 */ /* 0x000fea0003800200 */
.L_x_24:
[----:B------:R-:W-:Y:S02]  /*1bc0*/  UIADD3 UR13, UPT, UPT, UR6, 0x1, URZ ;  /* 0x00000001060d7890 */ /* 0x000fe4000fffe0ff */
[----:B------:R-:W-:Y:S02]  /*1bd0*/  UIADD3 UR18, UP1, UPT, UR24, 0x80, URZ ;  /* 0x0000008018127890 */ /* 0x000fe4000ff3e0ff */
[----:B------:R-:W-:Y:S02]  /*1be0*/  UISETP.NE.AND UP0, UPT, UR13, 0x24, UPT ;  /* 0x000000240d00788c */ /* 0x000fe4000bf05270 */
[----:B------:R-:W-:Y:S02]  /*1bf0*/  ULEA UR32, UR6, UR4, 0xc ;  /* 0x0000000406207291 */ /* 0x000fe4000f8e60ff */
[----:B------:R-:W-:Y:S02]  /*1c00*/  USEL UR9, URZ, 0x1, UP0 ;  /* 0x00000001ff097887 */ /* 0x000fe40008000000 */
[----:B------:R-:W-:Y:S02]  /*1c10*/  USEL UR13, UR13, URZ, UP0 ;  /* 0x000000ff0d0d7287 */ /* 0x000fe40008000000 */
[----:B------:R-:W-:Y:S02]  /*1c20*/  USHF.L.U32 UR34, UR16, 0x4, URZ ;  /* 0x0000000410227899 */ /* 0x000fe400080006ff */
[----:B------:R-:W-:Y:S01]  /*1c30*/  ULEA UR8, UR13, UR4, 0x3 ;  /* 0x000000040d087291 */ /* 0x000fe2000f8e18ff */
[----:B------:R-:W-:Y:S01]  /*1c40*/  LOP3.LUT R15, R15, UR9, RZ, 0x3c, !PT ;  /* 0x000000090f0f7c12 */ /* 0x000fe2000f8e3cff */
[----:B------:R-:W-:Y:S02]  /*1c50*/  UIADD3.X UR19, UPT, UPT, URZ, UR25, URZ, UP1, !UPT ;  /* 0x00000019ff137290 */ /* 0x000fe40008ffe4ff */
[----:B------:R-:W-:Y:S01]  /*1c60*/  UIADD3 UR32, UPT, UPT, UR32, 0x6500, URZ ;  /* 0x0000650020207890 */ /* 0x000fe2000fffe0ff */
[----:B-1----:R-:W-:Y:S01]  /*1c70*/  SHF.L.U32 R2, R15, 0x1f, RZ ;  /* 0x0000001f0f027819 */ /* 0x002fe200000006ff */
[----:B------:R-:W-:Y:S02]  /*1c80*/  UIMAD UR5, UR6, 0x600, UR4 ;  /* 0x00000600060578a4 */ /* 0x000fe4000f8e0204 */
[----:B------:R-:W-:Y:S01]  /*1c90*/  UIADD3 UR26, UP0, UPT, UR24, 0x180, URZ ;  /* 0x00000180181a7890 */ /* 0x000fe2000ff1e0ff */
[----:B------:R1:W1:Y:S01]  /*1ca0*/  SYNCS.PHASECHK.TRANS64.TRYWAIT P0, [UR8+0x120], R2 ;  /* 0x00012002ff0075a7 */ /* 0x0002620008001108 */
[----:B------:R-:W-:Y:S01]  /*1cb0*/  UMOV UR28, 0x0 ;  /* 0x00000000001c7882 */ /* 0x000fe20000000000 */
[----:B------:R-:W-:Y:S01]  /*1cc0*/  UMOV UR29, 0x10000000 ;  /* 0x10000000001d7882 */ /* 0x000fe20000000000 */
[----:B------:R-:W-:Y:S01]  /*1cd0*/  UIADD3 UR8, UPT, UPT, UR5, 0x2a500, URZ ;  /* 0x0002a50005087890 */ /* 0x000fe2000fffe0ff */
[----:B------:R1:W-:Y:S01]  /*1ce0*/  UTMALDG.3D [UR32], [UR18], desc[UR28] ;  /* 0x00001c20120075b4 */ /* 0x0003e20008011000 */
[----:B------:R-:W-:Y:S02]  /*1cf0*/  UIADD3.X UR27, UPT, UPT, URZ, UR25, URZ, UP0, !UPT ;  /* 0x00000019ff1b7290 */ /* 0x000fe400087fe4ff */
[----:B------:R-:W-:Y:S01]  /*1d00*/  UIADD3 UR16, UPT, UPT, UR16, 0x1, URZ ;  /* 0x0000000110107890 */ /* 0x000fe2000fffe0ff */
[----:B------:R-:W-:Y:S01]  /*1d10*/  UMOV UR12, UR36 ;  /* 0x00000024000c7c82 */ /* 0x000fe20008000000 */
[----:B------:R-:W-:Y:S01]  /*1d20*/  UMOV UR9, UR33 ;  /* 0x0000002100097c82 */ /* 0x000fe20008000000 */
[----:B------:R-:W-:Y:S01]  /*1d30*/  UMOV UR10, UR34 ;  /* 0x00000022000a7c82 */ /* 0x000fe20008000000 */
[----:B------:R-:W-:Y:S03]  /*1d40*/  UISETP.NE.AND UP0, UPT, UR16, UR7, UPT ;  /* 0x000000071000728c */ /* 0x000fe6000bf05270 */
[----:B------:R1:W-:Y:S01]  /*1d50*/  UTMALDG.3D [UR8], [UR26], desc[UR28] ;  /* 0x00001c081a0075b4 */ /* 0x0003e20008011000 */
[----:B------:R-:W-:Y:S01]  /*1d60*/  UMOV UR23, UR7 ;  /* 0x0000000700177c82 */ /* 0x000fe20008000000 */
[----:B------:R-:W-:Y:S04]  /*1d70*/  UMOV UR6, UR13 ;  /* 0x0000000d00067c82 */ /* 0x000fe80008000000 */
[----:B------:R-:W-:Y:S05]  /*1d80*/  BRA.U UP0, `(.L_x_26) ;  /* 0xfffffffd00607547 */ /* 0x000fea000b83ffff */
.L_x_21:
[----:B------:R-:W-:Y:S01]  /*1d90*/  ULEA UR5, UR13, UR4, 0x3 ;  /* 0x000000040d057291 */ /* 0x000fe2000f8e18ff */
[----:B-1----:R-:W-:Y:S01]  /*1da0*/  SHF.L.U32 R2, R15, 0x1f, RZ ;  /* 0x0000001f0f027819 */ /* 0x002fe200000006ff */
[----:B------:R-:W-:Y:S01]  /*1db0*/  @!P1 SYNCS.ARRIVE.TRANS64.A1T0 RZ, [UR4+0x268], RZ ;  /* 0x000268ffffff99a7 */ /* 0x000fe20008100004 */
[----:B------:R-:W-:-:S06]  /*1dc0*/  UISETP.GT.AND UP0, UPT, UR22, UR21, UPT ;  /* 0x000000151600728c */ /* 0x000fcc000bf04270 */
[----:B--2---:R1:W2:Y:S03]  /*1dd0*/  SYNCS.PHASECHK.TRANS64.TRYWAIT P0, [UR5+0x120], R2 ;  /* 0x00012002ff0075a7 */ /* 0x0042a60008001105 */
[----:B------:R-:W-:Y:S05]  /*1de0*/  BRA.U !UP0, `(.L_x_27) ;  /* 0x0000000108ac7547 */ /* 0x000fea000b800000 */
[----:B------:R-:W-:Y:S01]  /*1df0*/  UIADD3 UR26, UPT, UPT, UR14, UR23, URZ ;  /* 0x000000170e1a7290 */ /* 0x000fe2000fffe0ff */
[----:B------:R-:W-:-:S11]  /*1e00*/  UMOV UR6, UR13 ;  /* 0x0000000d00067c82 */ /* 0x000fd60008000000 */
.L_x_32:
[----:B--2---:R-:W-:Y:S01]  /*1e10*/  @!P5 MOV R3, 0x1600 ;  /* 0x000016000003d802 */ /* 0x004fe20000000f00 */
[----:B-1----:R-:W-:Y:S01]  /*1e20*/  ULEA UR17, UR6, UR4, 0x3 ;  /* 0x0000000406117291 */ /* 0x002fe2000f8e18ff */
[----:B--2---:R-:W-:Y:S11]  /*1e30*/  @P0 BRA `(.L_x_28) ;  /* 0x00000000000c0947 */ /* 0x004ff60003800000 */
[----:B------:R-:W-:Y:S04]  /*1e40*/  SHF.L.U32 R4, R15, 0x1f, RZ ;  /* 0x0000001f0f047819 */ /* 0x000fe800000006ff */
[----:B------:R-:W2:Y:S02]  /*1e50*/  SYNCS.PHASECHK.TRANS64.TRYWAIT P0, [UR17+0x120], R4 ;  /* 0x00012004ff0075a7 */ /* 0x000ea40008001111 */
[----:B--2---:R-:W-:Y:S05]  /*1e60*/  @!P0 BRA `(.L_x_29) ;  /* 0x0000006000c88947 */ /* 0x004fea0003800000 */
.L_x_28:
[----:B------:R2:W-:Y:S01]  /*1e70*/  @!P5 SYNCS.ARRIVE.TRANS64 RZ, [UR17], R3 ;  /* 0x00000003ffffd9a7 */ /* 0x0005e20008000011 */
[----:B------:R-:W-:Y:S04]  /*1e80*/  BSSY.RECONVERGENT B0, `(.L_x_30) ;  /* 0x0000003000007945 */ /* 0x000fe80003800200 */
[----:B------:R-:W-:Y:S05]  /*1e90*/  @P4 BRA `(.L_x_31) ;  /* 0x0000000000044947 */ /* 0x000fea0003800000 */
[----:B------:R-:W-:Y:S05]  /*1ea0*/  BPT.TRAP 0x1 ;  /* 0x000000040000795c */ /* 0x000fea0000300000 */
.L_x_31:
[----:B------:R-:W-:Y:S05]  /*1eb0*/  BSYNC.RECONVERGENT B0 ;  /* 0x0000000000007941 */ /* 0x000fea0003800200 */
.L_x_30:
[----:B------:R-:W-:Y:S02]  /*1ec0*/  UIADD3 UR13, UPT, UPT, UR6, 0x1, URZ ;  /* 0x00000001060d7890 */ /* 0x000fe4000fffe0ff */
[----:B------:R-:W-:Y:S02]  /*1ed0*/  ULEA UR16, UR6, UR4, 0xc ;  /* 0x0000000406107291 */ /* 0x000fe4000f8e60ff */
[----:B------:R-:W-:Y:S02]  /*1ee0*/  UISETP.NE.AND UP0, UPT, UR13, 0x24, UPT ;  /* 0x000000240d00788c */ /* 0x000fe4000bf05270 */
[----:B------:R-:W-:Y:S02]  /*1ef0*/  UIADD3 UR32, UP1, UPT, UR24, 0x80, URZ ;  /* 0x0000008018207890 */ /* 0x000fe4000ff3e0ff */
[----:B------:R-:W-:Y:S02]  /*1f00*/  USEL UR9, URZ, 0x1, UP0 ;  /* 0x00000001ff097887 */ /* 0x000fe40008000000 */
[----:B------:R-:W-:Y:S02]  /*1f10*/  USEL UR13, UR13, URZ, UP0 ;  /* 0x000000ff0d0d7287 */ /* 0x000fe40008000000 */
[----:B------:R-:W-:Y:S02]  /*1f20*/  USHF.L.U32 UR18, UR23, 0x4, URZ ;  /* 0x0000000417127899 */ /* 0x000fe400080006ff */
[----:B------:R-:W-:Y:S01]  /*1f30*/  ULEA UR8, UR13, UR4, 0x3 ;  /* 0x000000040d087291 */ /* 0x000fe2000f8e18ff */
[----:B------:R-:W-:Y:S01]  /*1f40*/  LOP3.LUT R15, R15, UR9, RZ, 0x3c, !PT ;  /* 0x000000090f0f7c12 */ /* 0x000fe2000f8e3cff */
[----:B------:R-:W-:Y:S02]  /*1f50*/  UIADD3 UR16, UPT, UPT, UR16, 0x6500, URZ ;  /* 0x0000650010107890 */ /* 0x000fe4000fffe0ff */
[----:B------:R-:W-:Y:S01]  /*1f60*/  UIADD3.X UR33, UPT, UPT, URZ, UR25, URZ, UP1, !UPT ;  /* 0x00000019ff217290 */ /* 0x000fe20008ffe4ff */
[----:B-1----:R-:W-:Y:S01]  /*1f70*/  SHF.L.U32 R2, R15, 0x1f, RZ ;  /* 0x0000001f0f027819 */ /* 0x002fe200000006ff */
[----:B------:R-:W-:Y:S02]  /*1f80*/  UIMAD UR5, UR6, 0x600, UR4 ;  /* 0x00000600060578a4 */ /* 0x000fe4000f8e0204 */
[----:B------:R-:W-:Y:S01]  /*1f90*/  UIADD3 UR30, UP0, UPT, UR24, 0x180, URZ ;  /* 0x00000180181e7890 */ /* 0x000fe2000ff1e0ff */
[----:B------:R1:W1:Y:S01]  /*1fa0*/  SYNCS.PHASECHK.TRANS64.TRYWAIT P0, [UR8+0x120], R2 ;  /* 0x00012002ff0075a7 */ /* 0x0002620008001108 */
[----:B------:R-:W-:Y:S01]  /*1fb0*/  UIADD3 UR8, UPT, UPT, UR5, 0x2a500, URZ ;  /* 0x0002a50005087890 */ /* 0x000fe2000fffe0ff */
[----:B------:R-:W-:Y:S01]  /*1fc0*/  UMOV UR28, 0x0 ;  /* 0x00000000001c7882 */ /* 0x000fe20000000000 */
[----:B------:R-:W-:Y:S01]  /*1fd0*/  UMOV UR29, 0x10000000 ;  /* 0x10000000001d7882 */ /* 0x000fe20000000000 */
[----:B------:R-:W-:Y:S01]  /*1fe0*/  UMOV UR19, UR35 ;  /* 0x0000002300137c82 */ /* 0x000fe20008000000 */
[----:B------:R-:W-:Y:S01]  /*1ff0*/  UMOV UR20, UR36 ;  /* 0x0000002400147c82 */ /* 0x000fe20008000000 */
[----:B------:R-:W-:Y:S01]  /*2000*/  UIADD3.X UR31, UPT, UPT, URZ, UR25, URZ, UP0, !UPT ;  /* 0x00000019ff1f7290 */ /* 0x000fe200087fe4ff */
[----:B------:R1:W-:Y:S01]  /*2010*/  UTMALDG.3D [UR16], [UR32], desc[UR28] ;  /* 0x00001c10200075b4 */ /* 0x0003e20008011000 */
[----:B------:R-:W-:Y:S01]  /*2020*/  UIADD3 UR23, UPT, UPT, UR23, 0x1, URZ ;  /* 0x0000000117177890 */ /* 0x000fe2000fffe0ff */
[----:B------:R-:W-:Y:S01]  /*2030*/  UMOV UR12, UR36 ;  /* 0x00000024000c7c82 */ /* 0x000fe20008000000 */
[----:B------:R-:W-:Y:S01]  /*2040*/  UMOV UR9, UR17 ;  /* 0x0000001100097c82 */ /* 0x000fe20008000000 */
[----:B------:R-:W-:Y:S01]  /*2050*/  UMOV UR10, UR18 ;  /* 0x00000012000a7c82 */ /* 0x000fe20008000000 */
[----:B------:R-:W-:Y:S03]  /*2060*/  UISETP.NE.AND UP0, UPT, UR23, UR26, UPT ;  /* 0x0000001a1700728c */ /* 0x000fe6000bf05270 */
[----:B------:R1:W-:Y:S01]  /*2070*/  UTMALDG.3D [UR8], [UR30], desc[UR28] ;  /* 0x00001c081e0075b4 */ /* 0x0003e20008011000 */
[----:B------:R-:W-:Y:S05]  /*2080*/  UMOV UR6, UR13 ;  /* 0x0000000d00067c82 */ /* 0x000fea0008000000 */
[----:B------:R-:W-:Y:S05]  /*2090*/  BRA.U UP0, `(.L_x_32) ;  /* 0xfffffffd005c7547 */ /* 0x000fea000b83ffff */
.L_x_27:
[C---:B-1----:R-:W-:Y:S01]  /*20a0*/  LEA R2, R14.reuse, UR4, 0x3 ;  /* 0x000000040e027c11 */ /* 0x042fe2000f8e18ff */
[----:B------:R-:W-:Y:S01]  /*20b0*/  NOP ;  /* 0x0000000000007918 */ /* 0x000fe20000000000 */
[----:B--2---:R-:W-:Y:S02]  /*20c0*/  SHF.L.U32 R3, R13, 0x1f, RZ ;  /* 0x0000001f0d037819 */ /* 0x004fe400000006ff */
[----:B------:R-:W-:Y:S02]  /*20d0*/  LEA R4, R14, UR4, 0x4 ;  /* 0x000000040e047c11 */ /* 0x000fe4000f8e20ff */
[----:B------:R-:W1:Y:S02]  /*20e0*/  SYNCS.PHASECHK.TRANS64.TRYWAIT P0, [R2+URZ+0x270], R3 ;  /* 0x00027003020075a7 */ /* 0x000e6400080011ff */
[----:B-1----:R-:W-:Y:S05]  /*20f0*/  @!P0 BRA `(.L_x_33) ;  /* 0x00000060003c8947 */ /* 0x002fea0003800000 */
.L_x_140:
[----:B------:R-:W2:Y:S01]  /*2100*/  LDS.128 R4, [R4+0x300] ;  /* 0x0003000004047984 */ /* 0x000ea20000000c00 */
[----:B---3--:R-:W-:Y:S01]  /*2110*/  ISETP.GE.AND P0, PT, R60, 0x1, PT ;  /* 0x000000013c00780c */ /* 0x008fe20003f06270 */
[----:B-1----:R-:W-:Y:S01]  /*2120*/  VIADD R2, R2, 0x280 ;  /* 0x0000028002027836 */ /* 0x002fe20000000000 */
[----:B------:R-:W-:Y:S01]  /*2130*/  @!PT LDS RZ, [RZ] ;  /* 0x00000000fffff984 */ /* 0x000fe20000000800 */
[----:B------:R-:W-:Y:S01]  /*2140*/  @!PT LDS RZ, [RZ] ;  /* 0x00000000fffff984 */ /* 0x000fe20000000800 */
[----:B------:R-:W-:Y:S01]  /*2150*/  @!PT LDS RZ, [RZ] ;  /* 0x00000000fffff984 */ /* 0x000fe20000000800 */
[----:B------:R-:W-:Y:S01]  /*2160*/  @!PT LDS RZ, [RZ] ;  /* 0x00000000fffff984 */ /* 0x000fe20000000800 */
[----:B------:R1:W-:Y:S06]  /*2170*/  MEMBAR.ALL.CTA ;  /* 0x0000000000007992 */ /* 0x0003ec0000008000 */
[----:B-1----:R-:W1:Y:S01]  /*2180*/  FENCE.VIEW.ASYNC.S ;  /* 0x00000000000073c6 */ /* 0x002e620000000000 */
[----:B------:R-:W-:-:S04]  /*2190*/  PRMT R2, RZ, 0x654, R2 ;  /* 0x00000654ff027816 */ /* 0x000fc80000000002 */
[----:B-1----:R1:W-:Y:S01]  /*21a0*/  SYNCS.ARRIVE.TRANS64.RED.A1T0 RZ, [R2+URZ], RZ ;  /* 0x000000ff02ff79a7 */ /* 0x0023e200081004ff */
[----:B--2---:R-:W-:-:S13]  /*21b0*/  LOP3.LUT P2, RZ, R6, 0x1, RZ, 0xc0, !PT ;  /* 0x0000000106ff7812 */ /* 0x004fda000784c0ff */
[----:B------:R-:W-:Y:S01]  /*21c0*/  @P2 SHF.R.U32.HI R3, RZ, 0x10, R5 ;  /* 0x00000010ff032819 */ /* 0x000fe20000011605 */
[----:B------:R-:W-:Y:S01]  /*21d0*/  VOTEU.ANY UP0, P2 ;  /* 0x0000000000ff7886 */ /* 0x000fe20001000100 */
[----:B------:R-:W-:Y:S02]  /*21e0*/  @P2 MOV R10, R4 ;  /* 0x00000004000a2202 */ /* 0x000fe40000000f00 */
[----:B------:R-:W-:Y:S02]  /*21f0*/  @P2 R2UR.BROADCAST UR5, R3 ;  /* 0x00000000030522ca */ /* 0x000fe400008e0000 */
[----:B------:R-:W-:-:S11]  /*2200*/  @P2 LOP3.LUT R9, R5, 0xffff, RZ, 0xc0, !PT ;  /* 0x0000ffff05092812 */ /* 0x000fd600078ec0ff */
[----:B------:R-:W-:Y:S01]  /*2210*/  @UP0 UMOV UR36, UR5 ;  /* 0x0000000500240c82 */ /* 0x000fe20008000000 */
[----:B-1----:R-:W-:Y:S05]  /*2220*/  @!P0 BRA `(.L_x_34) ;  /* 0x0000000000b88947 */ /* 0x002fea0003800000 */
[----:B------:R-:W4:Y:S01]  /*2230*/  LDC.64 R4, c[0x0][0xb18] ;  /* 0x0002c600ff047b82 */ /* 0x000f220000000a00 */
[----:B------:R-:W-:-:S07]  /*2240*/  ISETP.NE.AND P3, PT, R60, 0x1, PT ;  /* 0x000000013c00780c */ /* 0x000fce0003f65270 */
[----:B------:R-:W1:Y:S08]  /*2250*/  LDC.64 R6, c[0x0][0xb10] ;  /* 0x0002c400ff067b82 */ /* 0x000e700000000a00 */
[----:B------:R-:W2:Y:S08]  /*2260*/  LDC R16, c[0x0][0xb20] ;  /* 0x0002c800ff107b82 */ /* 0x000eb00000000800 */
[----:B------:R-:W3:Y:S01]  /*2270*/  LDC R17, c[0x0][0xb0c] ;  /* 0x0002c300ff117b82 */ /* 0x000ee20000000800 */
[----:B----4-:R-:W-:Y:S01]  /*2280*/  IMAD.HI.U32 R19, R0, R5, RZ ;  /* 0x0000000500137227 */ /* 0x010fe200078e00ff */
[----:B------:R-:W-:-:S03]  /*2290*/  ISETP.NE.AND P0, PT, R4, 0x1, PT ;  /* 0x000000010400780c */ /* 0x000fc60003f05270 */
[----:B------:R-:W-:-:S03]  /*22a0*/  IMAD.HI.U32 R5, R9, R5, RZ ;  /* 0x0000000509057227 */ /* 0x000fc600078e00ff */
[----:B------:R-:W4:Y:S01]  /*22b0*/  LDC.64 R2, c[0x0][0xb28] ;  /* 0x0002ca00ff027b82 */ /* 0x000f220000000a00 */
[----:B-1----:R-:W-:-:S04]  /*22c0*/  IMAD.HI.U32 R20, R8, R6, RZ ;  /* 0x0000000608147227 */ /* 0x002fc800078e00ff */
[----:B------:R-:W-:Y:S01]  /*22d0*/  IMAD.HI.U32 R21, R10, R6, RZ ;  /* 0x000000060a157227 */ /* 0x000fe200078e00ff */
[----:B------:R-:W-:Y:S02]  /*22e0*/  SHF.R.U32.HI R20, RZ, R7, R20 ;  /* 0x00000007ff147219 */ /* 0x000fe40000011614 */
[-C--:B--2---:R-:W-:Y:S02]  /*22f0*/  SHF.R.U32.HI R19, RZ, R16.reuse, R19 ;  /* 0x00000010ff137219 */ /* 0x084fe40000011613 */
[----:B------:R-:W-:Y:S02]  /*2300*/  SHF.R.U32.HI R5, RZ, R16, R5 ;  /* 0x00000010ff057219 */ /* 0x000fe40000011605 */
[----:B------:R-:W-:Y:S02]  /*2310*/  SEL R19, R0, R19, !P0 ;  /* 0x0000001300137207 */ /* 0x000fe40004000000 */
[----:B------:R-:W-:Y:S02]  /*2320*/  SHF.R.U32.HI R21, RZ, R7, R21 ;  /* 0x00000007ff157219 */ /* 0x000fe40000011615 */
[----:B---3--:R-:W-:-:S02]  /*2330*/  ISETP.NE.AND P1, PT, R17, 0x1, PT ;  /* 0x000000011100780c */ /* 0x008fc40003f25270 */
[----:B------:R-:W-:Y:S02]  /*2340*/  SEL R5, R9, R5, !P0 ;  /* 0x0000000509057207 */ /* 0x000fe40004000000 */
[----:B------:R-:W-:Y:S02]  /*2350*/  SEL R20, R8, R20, !P1 ;  /* 0x0000001408147207 */ /* 0x000fe40004800000 */
[----:B------:R-:W-:Y:S01]  /*2360*/  SEL R21, R10, R21, !P1 ;  /* 0x000000150a157207 */ /* 0x000fe20004800000 */
[----:B----4-:R-:W-:-:S04]  /*2370*/  IMAD.HI.U32 R18, R19, R2, RZ ;  /* 0x0000000213127227 */ /* 0x010fc800078e00ff */
        /* <DEDUP_REMOVED lines=10> */
[----:B------:R-:W-:-:S04]  /*2420*/  @!P0 IMAD.HI.U32 R7, R21, R2, RZ ;  /* 0x0000000215078227 */ /* 0x000fc800078e00ff */
[----:B------:R-:W-:Y:S01]  /*2430*/  IMAD.MOV R2, RZ, RZ, -R6 ;  /* 0x000000ffff027224 */ /* 0x000fe200078e0a06 */
[----:B------:R-:W-:Y:S02]  /*2440*/  @!P0 SHF.R.U32.HI R3, RZ, R3, R7 ;  /* 0x00000003ff038219 */ /* 0x000fe40000011607 */
[----:B------:R-:W-:Y:S01]  /*2450*/  IADD3 R7, PT, PT, -R5, RZ, RZ ;  /* 0x000000ff05077210 */ /* 0x000fe20007ffe1ff */
[----:B------:R-:W-:Y:S01]  /*2460*/  IMAD R2, R60, R2, R5 ;  /* 0x000000023c027224 */ /* 0x000fe200078e0205 */
        /* <DEDUP_REMOVED lines=10> */
.L_x_34:
[----:B------:R-:W1:Y:S02]  /*2510*/  LDCU UR5, c[0x0][0xb30] ;  /* 0x00016600ff0577ac */ /* 0x000e640008000800 */
[----:B-1----:R-:W-:-:S09]  /*2520*/  UISETP.NE.AND UP0, UPT, UR5, 0x1, UPT ;  /* 0x000000010500788c */ /* 0x002fd2000bf05270 */
[----:B------:R-:W-:Y:S05]  /*2530*/  BRA.U UP0, `(.L_x_35) ;  /* 0x0000000100407547 */ /* 0x000fea000b800000 */
[----:B------:R-:W1:Y:S08]  /*2540*/  LDC.64 R4, c[0x0][0xb10] ;  /* 0x0002c400ff047b82 */ /* 0x000e700000000a00 */
[----:B------:R-:W2:Y:S08]  /*2550*/  LDC.64 R2, c[0x0][0xb18] ;  /* 0x0002c600ff027b82 */ /* 0x000eb00000000a00 */
[----:B------:R-:W3:Y:S08]  /*2560*/  LDC R6, c[0x0][0xb20] ;  /* 0x0002c800ff067b82 */ /* 0x000ef00000000800 */
[----:B------:R-:W4:Y:S01]  /*2570*/  LDC R7, c[0x0][0xb0c] ;  /* 0x0002c300ff077b82 */ /* 0x000f220000000800 */
[----:B-1----:R-:W-:-:S05]  /*2580*/  IMAD.HI.U32 R4, R10, R4, RZ ;  /* 0x000000040a047227 */ /* 0x002fca00078e00ff */
[----:B------:R-:W-:Y:S01]  /*2590*/  SHF.R.U32.HI R4, RZ, R5, R4 ;  /* 0x00000005ff047219 */ /* 0x000fe20000011604 */
[----:B--2---:R-:W-:Y:S01]  /*25a0*/  IMAD.HI.U32 R3, R9, R3, RZ ;  /* 0x0000000309037227 */ /* 0x004fe200078e00ff */
[----:B------:R-:W-:-:S04]  /*25b0*/  ISETP.NE.AND P0, PT, R2, 0x1, PT ;  /* 0x000000010200780c */ /* 0x000fc80003f05270 */
[----:B---3--:R-:W-:-:S04]  /*25c0*/  SHF.R.U32.HI R3, RZ, R6, R3 ;  /* 0x00000006ff037219 */ /* 0x008fc80000011603 */
[----:B------:R-:W-:Y:S02]  /*25d0*/  SEL R3, R9, R3, !P0 ;  /* 0x0000000309037207 */ /* 0x000fe40004000000 */
[----:B----4-:R-:W-:-:S04]  /*25e0*/  ISETP.NE.AND P1, PT, R7, 0x1, PT ;  /* 0x000000010700780c */ /* 0x010fc80003f25270 */
[----:B------:R-:W-:-:S05]  /*25f0*/  SEL R4, R10, R4, !P1 ;  /* 0x000000040a047207 */ /* 0x000fca0004800000 */
[----:B------:R-:W-:Y:S02]  /*2600*/  IMAD.IADD R5, R3, 0x1, -R4 ;  /* 0x0000000103057824 */ /* 0x000fe400078e0a04 */
[----:B------:R-:W-:Y:S02]  /*2610*/  IMAD.IADD R3, R4, 0x1, -R3 ;  /* 0x0000000104037824 */ /* 0x000fe400078e0a03 */
[----:B------:R-:W-:Y:S02]  /*2620*/  IMAD R10, R5, R7, R10 ;  /* 0x00000007050a7224 */ /* 0x000fe400078e020a */
[----:B------:R-:W-:-:S07]  /*2630*/  IMAD R9, R3, R2, R9 ;  /* 0x0000000203097224 */ /* 0x000fce00078e0209 */
.L_x_35:
[----:B------:R-:W-:Y:S01]  /*2640*/  VIADD R14, R14, 0x1 ;  /* 0x000000010e0e7836 */ /* 0x000fe20000000000 */
[----:B------:R-:W-:Y:S01]  /*2650*/  PLOP3.LUT P1, PT, PT, PT, PT, 0x80, 0x8 ;  /* 0x000000000008781c */ /* 0x000fe20003f2f070 */
[----:B------:R-:W-:Y:S02]  /*2660*/  IMAD.IADD R125, R10, 0x1, R123 ;  /* 0x000000010a7d7824 */ /* 0x000fe400078e027b */
[----:B------:R-:W-:Y:S01]  /*2670*/  IMAD.IADD R124, R9, 0x1, R122 ;  /* 0x00000001097c7824 */ /* 0x000fe200078e027a */
[----:B------:R-:W-:-:S04]  /*2680*/  ISETP.NE.AND P0, PT, R14, 0x2, PT ;  /* 0x000000020e00780c */ /* 0x000fc80003f05270 */
[----:B------:R-:W-:Y:S02]  /*2690*/  SEL R2, RZ, 0x1, P0 ;  /* 0x00000001ff027807 */ /* 0x000fe40000000000 */
[----:B------:R-:W-:Y:S02]  /*26a0*/  SEL R14, R14, RZ, P0 ;  /* 0x000000ff0e0e7207 */ /* 0x000fe40000000000 */
[----:B------:R-:W-:Y:S01]  /*26b0*/  LOP3.LUT R13, R13, R2, RZ, 0x3c, !PT ;  /* 0x000000020d0d7212 */ /* 0x000fe200078e3cff */
[----:B------:R-:W-:Y:S06]  /*26c0*/  @P2 BRA `(.L_x_36) ;  /* 0xfffffff000982947 */ /* 0x000fec000383ffff */
[----:B------:R-:W-:Y:S01]  /*26d0*/  UIADD3 UR4, UPT, UPT, UR4, 0x120, URZ ;  /* 0x0000012004047890 */ /* 0x000fe2000fffe0ff */
[----:B------:R-:W-:-:S03]  /*26e0*/  SHF.L.U32 R2, R15, 0x1f, RZ ;  /* 0x0000001f0f027819 */ /* 0x000fc600000006ff */
[----:B------:R-:W-:-:S09]  /*26f0*/  ULEA UR5, UR13, UR4, 0x3 ;  /* 0x000000040d057291 */ /* 0x000fd2000f8e18ff */
[----:B------:R-:W1:Y:S02]  /*2700*/  SYNCS.PHASECHK.TRANS64.TRYWAIT P0, [UR5], R2 ;  /* 0x00000002ff0075a7 */ /* 0x000e640008001105 */
[----:B-1----:R-:W-:Y:S05]  /*2710*/  @!P0 BRA `(.L_x_37) ;  /* 0x0000005800c88947 */ /* 0x002fea0003800000 */
.L_x_142:
[----:B------:R-:W-:-:S04]  /*2720*/  UIADD3 UR6, UPT, UPT, UR13, 0x1, URZ ;  /* 0x000000010d067890 */ /* 0x000fc8000fffe0ff */
[----:B------:R-:W-:-:S04]  /*2730*/  UISETP.NE.AND UP0, UPT, UR6, 0x24, UPT ;  /* 0x000000240600788c */ /* 0x000fc8000bf05270 */
[----:B------:R-:W-:Y:S02]  /*2740*/  USEL UR7, URZ, 0x1, UP0 ;  /* 0x00000001ff077887 */ /* 0x000fe40008000000 */
[----:B------:R-:W-:-:S04]  /*2750*/  USEL UR6, UR6, URZ, UP0 ;  /* 0x000000ff06067287 */ /* 0x000fc80008000000 */
[----:B------:R-:W-:Y:S01]  /*2760*/  ULEA UR5, UR6, UR4, 0x3 ;  /* 0x0000000406057291 */ /* 0x000fe2000f8e18ff */
[----:B-1----:R-:W-:-:S04]  /*2770*/  LOP3.LUT R2, R15, UR7, RZ, 0x3c, !PT ;  /* 0x000000070f027c12 */ /* 0x002fc8000f8e3cff */
[----:B------:R-:W-:-:S04]  /*2780*/  SHF.L.U32 R3, R2, 0x1f, RZ ;  /* 0x0000001f02037819 */ /* 0x000fc800000006ff */
[----:B------:R-:W1:Y:S02]  /*2790*/  SYNCS.PHASECHK.TRANS64.TRYWAIT P0, [UR5], R3 ;  /* 0x00000003ff0075a7 */ /* 0x000e640008001105 */
[----:B-1----:R-:W-:Y:S05]  /*27a0*/  @!P0 BRA `(.L_x_38) ;  /* 0x0000005800bc8947 */ /* 0x002fea0003800000 */
.L_x_144:
[----:B------:R-:W-:-:S04]  /*27b0*/  UIADD3 UR6, UPT, UPT, UR6, 0x1, URZ ;  /* 0x0000000106067890 */ /* 0x000fc8000fffe0ff */
[----:B------:R-:W-:-:S04]  /*27c0*/  UISETP.NE.AND UP0, UPT, UR6, 0x24, UPT ;  /* 0x000000240600788c */ /* 0x000fc8000bf05270 */
[----:B------:R-:W-:Y:S02]  /*27d0*/  USEL UR7, URZ, 0x1, UP0 ;  /* 0x00000001ff077887 */ /* 0x000fe40008000000 */
[----:B------:R-:W-:-:S04]  /*27e0*/  USEL UR6, UR6, URZ, UP0 ;  /* 0x000000ff06067287 */ /* 0x000fc80008000000 */
[----:B------:R-:W-:Y:S01]  /*27f0*/  ULEA UR5, UR6, UR4, 0x3 ;  /* 0x0000000406057291 */ /* 0x000fe2000f8e18ff */
[----:B------:R-:W-:-:S04]  /*2800*/  LOP3.LUT R2, R2, UR7, RZ, 0x3c, !PT ;  /* 0x0000000702027c12 */ /* 0x000fc8000f8e3cff */
[----:B-1----:R-:W-:-:S04]  /*2810*/  SHF.L.U32 R3, R2, 0x1f, RZ ;  /* 0x0000001f02037819 */ /* 0x002fc800000006ff */
[----:B------:R-:W1:Y:S02]  /*2820*/  SYNCS.PHASECHK.TRANS64.TRYWAIT P0, [UR5], R3 ;  /* 0x00000003ff0075a7 */ /* 0x000e640008001105 */
[----:B-1----:R-:W-:Y:S05]  /*2830*/  @!P0 BRA `(.L_x_39) ;  /* 0x0000005800b08947 */ /* 0x002fea0003800000 */
.L_x_146:
        /* <DEDUP_REMOVED lines=9> */
.L_x_148:
        /* <DEDUP_REMOVED lines=9> */
.L_x_150:
        /* <DEDUP_REMOVED lines=9> */
.L_x_152:
        /* <DEDUP_REMOVED lines=9> */
.L_x_154:
        /* <DEDUP_REMOVED lines=9> */
.L_x_156:
        /* <DEDUP_REMOVED lines=9> */
.L_x_158:
        /* <DEDUP_REMOVED lines=9> */
.L_x_160:
        /* <DEDUP_REMOVED lines=9> */
.L_x_162:
        /* <DEDUP_REMOVED lines=9> */
.L_x_164:
        /* <DEDUP_REMOVED lines=9> */
.L_x_166:
        /* <DEDUP_REMOVED lines=9> */
.L_x_168:
        /* <DEDUP_REMOVED lines=9> */
.L_x_170:
        /* <DEDUP_REMOVED lines=9> */
.L_x_172:
        /* <DEDUP_REMOVED lines=9> */
.L_x_174:
        /* <DEDUP_REMOVED lines=9> */
.L_x_176:
        /* <DEDUP_REMOVED lines=9> */
.L_x_178:
        /* <DEDUP_REMOVED lines=9> */
.L_x_180:
        /* <DEDUP_REMOVED lines=9> */
.L_x_182:
        /* <DEDUP_REMOVED lines=9> */
.L_x_184:
        /* <DEDUP_REMOVED lines=9> */
.L_x_186:
        /* <DEDUP_REMOVED lines=9> */
.L_x_188:
        /* <DEDUP_REMOVED lines=9> */
.L_x_190:
        /* <DEDUP_REMOVED lines=9> */
.L_x_192:
        /* <DEDUP_REMOVED lines=9> */
.L_x_194:
        /* <DEDUP_REMOVED lines=9> */
.L_x_196:
        /* <DEDUP_REMOVED lines=9> */
.L_x_198:
        /* <DEDUP_REMOVED lines=9> */
.L_x_200:
        /* <DEDUP_REMOVED lines=9> */
.L_x_202:
        /* <DEDUP_REMOVED lines=9> */
.L_x_204:
        /* <DEDUP_REMOVED lines=9> */
.L_x_206:
        /* <DEDUP_REMOVED lines=9> */
.L_x_208:
        /* <DEDUP_REMOVED lines=9> */
.L_x_210:
[----:B------:R-:W-:-:S04]  /*3a40*/  UIADD3 UR6, UPT, UPT, UR6, 0x1, URZ ;  /* 0x0000000106067890 */ /* 0x000fc8000fffe0ff */
[----:B------:R-:W-:-:S04]  /*3a50*/  UISETP.NE.AND UP0, UPT, UR6, 0x24, UPT ;  /* 0x000000240600788c */ /* 0x000fc8000bf05270 */
[----:B------:R-:W-:Y:S02]  /*3a60*/  USEL UR5, URZ, 0x1, UP0 ;  /* 0x00000001ff057887 */ /* 0x000fe40008000000 */
[----:B------:R-:W-:-:S04]  /*3a70*/  USEL UR6, UR6, URZ, UP0 ;  /* 0x000000ff06067287 */ /* 0x000fc80008000000 */
[----:B------:R-:W-:Y:S01]  /*3a80*/  ULEA UR6, UR6, UR4, 0x3 ;  /* 0x0000000406067291 */ /* 0x000fe2000f8e18ff */
[----:B------:R-:W-:-:S04]  /*3a90*/  LOP3.LUT R2, R2, UR5, RZ, 0x3c, !PT ;  /* 0x0000000502027c12 */ /* 0x000fc8000f8e3cff */
[----:B------:R-:W-:Y:S01]  /*3aa0*/  SHF.L.U32 R2, R2, 0x1f, RZ ;  /* 0x0000001f02027819 */ /* 0x000fe200000006ff */
[----:B-1--4-:R-:W-:-:S07]  /*3ab0*/  IMAD.U32 R0, RZ, RZ, UR6 ;  /* 0x00000006ff007e24 */ /* 0x012fce000f8e00ff */
.L_x_72:
[----:B-1----:R1:W2:Y:S02]  /*3ac0*/  SYNCS.PHASECHK.TRANS64.TRYWAIT P0, [R0+URZ], R2 ;  /* 0x00000002000075a7 */ /* 0x0022a400080011ff */
[----:B--2---:R-:W-:Y:S05]  /*3ad0*/  @!P0 NANOSLEEP.SYNCS 0x989680 ;  /* 0x009896800000895d */ /* 0x004fea0003900000 */
[----:B------:R-:W2:Y:S02]  /*3ae0*/  @!P0 SYNCS.PHASECHK.TRANS64 P0, [R0+URZ], R2 ;  /* 0x00000002000085a7 */ /* 0x000ea400080010ff */
[----:B--2---:R-:W-:Y:S05]  /*3af0*/  @P0 EXIT ;  /* 0x000000000000094d */ /* 0x004fea0003800000 */
[----:B------:R-:W-:Y:S05]  /*3b00*/  BRA `(.L_x_72) ;  /* 0xfffffffc00ec7947 */ /* 0x000fea000383ffff */
.L_x_18:
[----:B------:R-:W-:-:S04]  /*3b10*/  UISETP.NE.AND UP1, UPT, UR38, URZ, UPT ;  /* 0x000000ff2600728c */ /* 0x000fc8000bf25270 */
[----:B------:R-:W-:-:S09]  /*3b20*/  UISETP.NE.OR UP1, UPT, UR8, 0x1, UP1 ;  /* 0x000000010800788c */ /* 0x000fd20008f25670 */
[----:B------:R-:W-:Y:S05]  /*3b30*/  BRA.U UP1, `(.L_x_73) ;  /* 0x0000000501487547 */ /* 0x000fea000b800000 */
[----:B------:R-:W-:Y:S01]  /*3b40*/  ISETP.NE.AND P2, PT, R2, RZ, PT ;  /* 0x000000ff0200720c */ /* 0x000fe20003f45270 */
[----:B------:R-:W-:Y:S01]  /*3b50*/  IMAD.MOV.U32 R12, RZ, RZ, 0x1 ;  /* 0x00000001ff0c7424 */ /* 0x000fe200078e00ff */
[----:B------:R-:W-:Y:S02]  /*3b60*/  CS2R R10, SRZ ;  /* 0x00000000000a7805 */ /* 0x000fe4000001ff00 */
[----:B------:R-:W-:Y:S01]  /*3b70*/  CS2R R8, SRZ ;  /* 0x0000000000087805 */ /* 0x000fe2000001ff00 */
[----:B------:R-:W-:Y:S01]  /*3b80*/  UMOV UR4, 0x400 ;  /* 0x0000040000047882 */ /* 0x000fe20000000000 */
[----:B------:R-:W-:Y:S01]  /*3b90*/  UMOV UR6, URZ ;  /* 0x000000ff00067c82 */ /* 0x000fe20008000000 */
[----:B------:R-:W-:-:S12]  /*3ba0*/  ULEA UR38, UR38, UR4, 0x18 ;  /* 0x0000000426267291 */ /* 0x000fd8000f8ec0ff */
.L_x_77:
[----:B------:R-:W-:Y:S02]  /*3bb0*/  LEA R0, R8, UR38, 0x3 ;  /* 0x0000002608007c11 */ /* 0x000fe4000f8e18ff */
[----:B------:R-:W-:-:S03]  /*3bc0*/  SHF.L.U32 R4, R9, 0x1f, RZ ;  /* 0x0000001f09047819 */ /* 0x000fc600000006ff */
[----:B------:R-:W-:Y:S01]  /*3bd0*/  VIADD R5, R0, 0x2e0 ;  /* 0x000002e000057836 */ /* 0x000fe20000000000 */
[----:B------:R-:W1:Y:S02]  /*3be0*/  SYNCS.PHASECHK.TRANS64.TRYWAIT P0, [R0+URZ+0x2d0], R4 ;  /* 0x0002d004000075a7 */ /* 0x000e6400080011ff */
[----:B-1----:R-:W-:Y:S05]  /*3bf0*/  @!P0 BRA `(.L_x_74) ;  /* 0x0000005000d88947 */ /* 0x002fea0003800000 */
.L_x_211:
[----:B------:R-:W-:Y:S01]  /*3c00*/  ULEA UR5, UR6, UR38, 0x3 ;  /* 0x0000002606057291 */ /* 0x000fe2000f8e18ff */
[----:B-1----:R-:W-:Y:S01]  /*3c10*/  PRMT R0, RZ, 0x654, R5 ;  /* 0x00000654ff007816 */ /* 0x002fe20000000005 */
[----:B------:R-:W-:Y:S01]  /*3c20*/  @!P2 IMAD.MOV.U32 R4, RZ, RZ, 0x10 ;  /* 0x00000010ff04a424 */ /* 0x000fe200078e00ff */
[----:B------:R-:W-:Y:S01]  /*3c30*/  SHF.L.U32 R5, R12, 0x1f, RZ ;  /* 0x0000001f0c057819 */ /* 0x000fe200000006ff */
[----:B------:R-:W-:Y:S01]  /*3c40*/  UIADD3 UR4, UPT, UPT, UR5, 0x270, URZ ;  /* 0x0000027005047890 */ /* 0x000fe2000fffe0ff */
[----:B------:R1:W-:Y:S05]  /*3c50*/  SYNCS.ARRIVE.TRANS64.RED.A1T0 RZ, [R0+URZ], RZ ;  /* 0x000000ff00ff79a7 */ /* 0x0003ea00081004ff */
[----:B------:R-:W-:Y:S01]  /*3c60*/  IMAD.U32 R6, RZ, RZ, UR4 ;  /* 0x00000004ff067e24 */ /* 0x000fe2000f8e00ff */
[----:B------:R-:W2:Y:S04]  /*3c70*/  SYNCS.PHASECHK.TRANS64.TRYWAIT P0, [UR5+0x280], R5 ;  /* 0x00028005ff0075a7 */ /* 0x000ea80008001105 */
[----:B------:R-:W-:Y:S01]  /*3c80*/  PRMT R6, R2, 0x654, R6 ;  /* 0x0000065402067816 */ /* 0x000fe20000000006 */
[----:B-12---:R-:W-:Y:S06]  /*3c90*/  @!P0 BRA `(.L_x_75) ;  /* 0x0000005000c48947 */ /* 0x006fec0003800000 */
.L_x_213:
[----:B------:R-:W-:Y:S01]  /*3ca0*/  ULEA UR4, UR6, UR38, 0x4 ;  /* 0x0000002606047291 */ /* 0x000fe2000f8e20ff */
[----:B------:R-:W-:Y:S01]  /*3cb0*/  SEL R3, R6, R3, !P2 ;  /* 0x0000000306037207 */ /* 0x000fe20005000000 */
[----:B------:R-:W-:Y:S01]  /*3cc0*/  UIADD3 UR5, UPT, UPT, UR5, 0x270, URZ ;  /* 0x0000027005057890 */ /* 0x000fe2000fffe0ff */
[----:B-1----:R-:W-:Y:S01]  /*3cd0*/  LEA R0, R11, UR38, 0x3 ;  /* 0x000000260b007c11 */ /* 0x002fe2000f8e18ff */
[----:B------:R-:W-:Y:S01]  /*3ce0*/  UIADD3 UR4, UPT, UPT, UR4, 0x300, URZ ;  /* 0x0000030004047890 */ /* 0x000fe2000fffe0ff */
[----:B------:R1:W-:Y:S01]  /*3cf0*/  @!P2 SYNCS.ARRIVE.TRANS64.RED RZ, [R3+URZ], R4 ;  /* 0x0000000403ffa9a7 */ /* 0x0003e200080004ff */
[----:B------:R-:W-:Y:S01]  /*3d00*/  UIADD3 UR6, UPT, UPT, UR6, 0x1, URZ ;  /* 0x0000000106067890 */ /* 0x000fe2000fffe0ff */
[----:B------:R-:W-:-:S03]  /*3d10*/  VIADD R8, R8, 0x1 ;  /* 0x0000000108087836 */ /* 0x000fc60000000000 */
[----:B------:R-:W-:Y:S02]  /*3d20*/  UISETP.NE.AND UP0, UPT, UR6, 0x2, UPT ;  /* 0x000000020600788c */ /* 0x000fe4000bf05270 */
[----:B------:R-:W-:Y:S01]  /*3d30*/  ISETP.NE.AND P0, PT, R8, 0x2, PT ;  /* 0x000000020800780c */ /* 0x000fe20003f05270 */
[----:B------:R-:W-:Y:S06]  /*3d40*/  UGETNEXTWORKID.BROADCAST [UR4], [UR5] ;  /* 0x00000000040073ca */ /* 0x000fec0008000100 */
[----:B------:R-:W-:Y:S02]  /*3d50*/  USEL UR4, URZ, 0x1, UP0 ;  /* 0x00000001ff047887 */ /* 0x000fe40008000000 */
[----:B------:R-:W-:-:S04]  /*3d60*/  USEL UR6, UR6, URZ, UP0 ;  /* 0x000000ff06067287 */ /* 0x000fc80008000000 */
[----:B------:R-:W-:Y:S02]  /*3d70*/  LOP3.LUT R12, R12, UR4, RZ, 0x3c, !PT ;  /* 0x000000040c0c7c12 */ /* 0x000fe4000f8e3cff */
[----:B-1----:R-:W-:-:S04]  /*3d80*/  SHF.L.U32 R4, R10, 0x1f, RZ ;  /* 0x0000001f0a047819 */ /* 0x002fc800000006ff */
[----:B------:R-:W1:Y:S02]  /*3d90*/  SYNCS.PHASECHK.TRANS64.TRYWAIT P1, [R0+URZ+0x270], R4 ;  /* 0x00027004000075a7 */ /* 0x000e6400080211ff */
[----:B-1----:R-:W-:Y:S05]  /*3da0*/  @!P1 BRA `(.L_x_76) ;  /* 0x0000005000989947 */ /* 0x002fea0003800000 */
.L_x_214:
[C---:B-1----:R-:W-:Y:S01]  /*3db0*/  LEA R4, R11.reuse, UR38, 0x4 ;  /* 0x000000260b047c11 */ /* 0x042fe2000f8e20ff */
[----:B------:R-:W-:Y:S01]  /*3dc0*/  VIADD R0, R0, 0x280 ;  /* 0x0000028000007836 */ /* 0x000fe20000000000 */
[----:B------:R-:W-:Y:S01]  /*3dd0*/  SEL R8, R8, RZ, P0 ;  /* 0x000000ff08087207 */ /* 0x000fe20000000000 */
[----:B------:R-:W-:-:S03]  /*3de0*/  VIADD R11, R11, 0x1 ;  /* 0x000000010b0b7836 */ /* 0x000fc60000000000 */
[----:B------:R-:W1:Y:S01]  /*3df0*/  LDS.128 R4, [R4+0x300] ;  /* 0x0003000004047984 */ /* 0x000e620000000c00 */
[----:B------:R-:W-:Y:S02]  /*3e00*/  PRMT R0, RZ, 0x654, R0 ;  /* 0x00000654ff007816 */ /* 0x000fe40000000000 */
[C---:B------:R-:W-:Y:S01]  /*3e10*/  ISETP.NE.AND P1, PT, R11.reuse, 0x2, PT ;  /* 0x000000020b00780c */ /* 0x040fe20003f25270 */
[----:B------:R-:W-:Y:S01]  /*3e20*/  @!PT LDS RZ, [RZ] ;  /* 0x00000000fffff984 */ /* 0x000fe20000000800 */
[----:B------:R-:W-:Y:S01]  /*3e30*/  @!PT LDS RZ, [RZ] ;  /* 0x00000000fffff984 */ /* 0x000fe20000000800 */
[----:B------:R-:W-:Y:S01]  /*3e40*/  @!PT LDS RZ, [RZ] ;  /* 0x00000000fffff984 */ /* 0x000fe20000000800 */
[----:B------:R-:W-:Y:S01]  /*3e50*/  @!PT LDS RZ, [RZ] ;  /* 0x00000000fffff984 */ /* 0x000fe20000000800 */
[----:B------:R2:W-:Y:S06]  /*3e60*/  MEMBAR.ALL.CTA ;  /* 0x0000000000007992 */ /* 0x0005ec0000008000 */
[----:B--2---:R-:W2:Y:S01]  /*3e70*/  FENCE.VIEW.ASYNC.S ;  /* 0x00000000000073c6 */ /* 0x004ea20000000000 */
[----:B------:R-:W-:Y:S01]  /*3e80*/  SEL R11, R11, RZ, P1 ;  /* 0x000000ff0b0b7207 */ /* 0x000fe20000800000 */
[----:B--2---:R2:W-:Y:S01]  /*3e90*/  SYNCS.ARRIVE.TRANS64.RED.A1T0 RZ, [R0+URZ], RZ ;  /* 0x000000ff00ff79a7 */ /* 0x0045e200081004ff */
[----:B-1----:R-:W-:-:S02]  /*3ea0*/  LOP3.LUT P3, RZ, R6, 0x1, RZ, 0xc0, !PT ;  /* 0x0000000106ff7812 */ /* 0x002fc4000786c0ff */
[----:B------:R-:W-:-:S04]  /*3eb0*/  SEL R4, RZ, 0x1, P1 ;  /* 0x00000001ff047807 */ /* 0x000fc80000800000 */
[----:B------:R-:W-:Y:S02]  /*3ec0*/  LOP3.LUT R10, R10, R4, RZ, 0x3c, !PT ;  /* 0x000000040a0a7212 */ /* 0x000fe400078e3cff */
[----:B--2---:R-:W-:-:S04]  /*3ed0*/  SEL R0, RZ, 0x1, P0 ;  /* 0x00000001ff007807 */ /* 0x004fc80000000000 */
[----:B------:R-:W-:Y:S01]  /*3ee0*/  LOP3.LUT R9, R9, R0, RZ, 0x3c, !PT ;  /* 0x0000000009097212 */ /* 0x000fe200078e3cff */
[----:B------:R-:W-:Y:S06]  /*3ef0*/  @P3 BRA `(.L_x_77) ;  /* 0xfffffffc002c3947 */ /* 0x000fec000383ffff */
[----:B------:R-:W-:Y:S01]  /*3f00*/  ULEA UR5, UR6, UR38, 0x3 ;  /* 0x0000002606057291 */ /* 0x000fe2000f8e18ff */
[----:B------:R-:W-:-:S08]  /*3f10*/  SHF.L.U32 R2, R12, 0x1f, RZ ;  /* 0x0000001f0c027819 */ /* 0x000fd000000006ff */
[----:B------:R-:W1:Y:S02]  /*3f20*/  SYNCS.PHASECHK.TRANS64 P0, [UR5+0x280], R2 ;  /* 0x00028002ff0075a7 */ /* 0x000e640008001005 */
[----:B-1----:R-:W-:Y:S05]  /*3f30*/  @P0 BRA `(.L_x_78) ;  /* 0x0000000000080947 */ /* 0x002fea0003800000 */
[----:B------:R-:W1:Y:S02]  /*3f40*/  SYNCS.PHASECHK.TRANS64.TRYWAIT P0, [UR5+0x280], R2 ;  /* 0x00028002ff0075a7 */ /* 0x000e640008001105 */
[----:B-1----:R-:W-:Y:S05]  /*3f50*/  @!P0 BRA `(.L_x_79) ;  /* 0x0000005000408947 */ /* 0x002fea0003800000 */
.L_x_78:
[----:B------:R-:W-:-:S04]  /*3f60*/  UIADD3 UR4, UPT, UPT, UR6, 0x1, URZ ;  /* 0x0000000106047890 */ /* 0x000fc8000fffe0ff */
[----:B------:R-:W-:-:S04]  /*3f70*/  UISETP.NE.AND UP0, UPT, UR4, 0x2, UPT ;  /* 0x000000020400788c */ /* 0x000fc8000bf05270 */
[----:B------:R-:W-:Y:S02]  /*3f80*/  USEL UR7, URZ, 0x1, UP0 ;  /* 0x00000001ff077887 */ /* 0x000fe40008000000 */
[----:B------:R-:W-:-:S04]  /*3f90*/  USEL UR4, UR4, URZ, UP0 ;  /* 0x000000ff04047287 */ /* 0x000fc80008000000 */
[----:B------:R-:W-:Y:S01]  /*3fa0*/  ULEA UR4, UR4, UR38, 0x3 ;  /* 0x0000002604047291 */ /* 0x000fe2000f8e18ff */
[----:B-1----:R-:W-:-:S04]  /*3fb0*/  LOP3.LUT R2, R12, UR7, RZ, 0x3c, !PT ;  /* 0x000000070c027c12 */ /* 0x002fc8000f8e3cff */
[----:B------:R-:W-:-:S04]  /*3fc0*/  SHF.L.U32 R0, R2, 0x1f, RZ ;  /* 0x0000001f02007819 */ /* 0x000fc800000006ff */
[----:B------:R-:W1:Y:S02]  /*3fd0*/  SYNCS.PHASECHK.TRANS64 P0, [UR4+0x280], R0 ;  /* 0x00028000ff0075a7 */ /* 0x000e640008001004 */
[----:B-1----:R-:W-:Y:S05]  /*3fe0*/  @P0 EXIT ;  /* 0x000000000000094d */ /* 0x002fea0003800000 */
[----:B------:R-:W-:Y:S02]  /*3ff0*/  SHF.L.U32 R2, R2, 0x1f, RZ ;  /* 0x0000001f02027819 */ /* 0x000fe400000006ff */
[----:B------:R-:W-:-:S07]  /*4000*/  MOV R0, UR4 ;  /* 0x0000000400007c02 */ /* 0x000fce0008000f00 */
.L_x_80:
[----:B-1----:R1:W2:Y:S02]  /*4010*/  SYNCS.PHASECHK.TRANS64.TRYWAIT P0, [R0+URZ+0x280], R2 ;  /* 0x00028002000075a7 */ /* 0x0022a400080011ff */
[----:B--2---:R-:W-:Y:S05]  /*4020*/  @!P0 NANOSLEEP.SYNCS 0x989680 ;  /* 0x009896800000895d */ /* 0x004fea0003900000 */
[----:B------:R-:W2:Y:S02]  /*4030*/  @!P0 SYNCS.PHASECHK.TRANS64 P0, [R0+URZ+0x280], R2 ;  /* 0x00028002000085a7 */ /* 0x000ea400080010ff */
[----:B--2---:R-:W-:Y:S05]  /*4040*/  @P0 EXIT ;  /* 0x000000000000094d */ /* 0x004fea0003800000 */
[----:B------:R-:W-:Y:S05]  /*4050*/  BRA `(.L_x_80) ;  /* 0xfffffffc00ec7947 */ /* 0x000fea000383ffff */
.L_x_73:
[----:B------:R-:W-:-:S09]  /*4060*/  UISETP.NE.AND UP1, UPT, UR8, URZ, UPT ;  /* 0x000000ff0800728c */ /* 0x000fd2000bf25270 */
[----:B------:R-:W-:Y:S05]  /*4070*/  BRA.U UP1, `(.L_x_81) ;  /* 0x0000000d01607547 */ /* 0x000fea000b800000 */
[----:B------:R-:W-:Y:S01]  /*4080*/  UMOV UR4, 0x40 ;  /* 0x0000004000047882 */ /* 0x000fe20000000000 */
[----:B------:R-:W-:Y:S01]  /*4090*/  NOP ;  /* 0x0000000000007918 */ /* 0x000fe20000000000 */
[----:B------:R-:W-:Y:S01]  /*40a0*/  ULEA UR4, UR38, UR4, 0x18 ;  /* 0x0000000426047291 */ /* 0x000fe2000f8ec0ff */
[----:B------:R-:W-:Y:S02]  /*40b0*/  UMOV UR5, 0x400 ;  /* 0x0000040000057882 */ /* 0x000fe40000000000 */
[----:B------:R-:W-:-:S06]  /*40c0*/  ULEA UR38, UR38, UR5, 0x18 ;  /* 0x0000000526267291 */ /* 0x000fcc000f8ec0ff */
[----:B------:R-:W1:Y:S02]  /*40d0*/  LDS.U8 R0, [UR4+0x1c] ;  /* 0x00001c04ff007984 */ /* 0x000e640008000000 */
[----:B-1----:R-:W-:-:S13]  /*40e0*/  ISETP.NE.AND P0, PT, R0, RZ, PT ;  /* 0x000000ff0000720c */ /* 0x002fda0003f05270 */
[----:B------:R-:W-:Y:S05]  /*40f0*/  @P0 BRA `(.L_x_82) ;  /* 0x0000000000580947 */ /* 0x000fea0003800000 */
[----:B------:R-:W-:-:S13]  /*4100*/  ELECT P0, URZ, PT ;  /* 0x0000000000ff782f */ /* 0x000fda0003800000 */
[----:B------:R-:W-:Y:S05]  /*4110*/  @!P0 BRA `(.L_x_83) ;  /* 0x0000000000608947 */ /* 0x000fea0003800000 */
[----:B------:R-:W-:Y:S01]  /*4120*/  UMOV UR5, 0x10 ;  /* 0x0000001000057882 */ /* 0x000fe20000000000 */
[----:B------:R-:W-:Y:S01]  /*4130*/  HFMA2 R0, -RZ, RZ, 0, 5.9604644775390625e-08 ;  /* 0x00000001ff007431 */ /* 0x000fe200000001ff */
[----:B------:R-:W-:-:S03]  /*4140*/  MOV R2, 0xffff ;  /* 0x0000ffff00027802 */ /* 0x000fc60000000f00 */
[----:B------:R-:W-:Y:S04]  /*4150*/  DEPBAR.LE SB1, 0x36 ;  /* 0x00009d800000791a */ /* 0x000fe80000000000 */
[----:B------:R-:W1:Y:S02]  /*4160*/  UTCATOMSWS.FIND_AND_SET.ALIGN UP0, UR5, UR5 ;  /* 0x00000005000575e3 */ /* 0x000e640008000800 */
[----:B-1----:R-:W-:Y:S01]  /*4170*/  MOV R3, UR5 ;  /* 0x0000000500037c02 */ /* 0x002fe20008000f00 */
[----:B------:R-:W-:Y:S06]  /*4180*/  BRA.U UP0, `(.L_x_84) ;  /* 0x0000000100187547 */ /* 0x000fec000b800000 */
.L_x_85:
[----:B------:R-:W-:Y:S05]  /*4190*/  NANOSLEEP 0x64 ;  /* 0x000000640000795d */ /* 0x000fea0003800000 */
[----:B------:R-:W-:-:S05]  /*41a0*/  UMOV UR5, 0x10 ;  /* 0x0000001000057882 */ /* 0x000fca0000000000 */
[----:B------:R-:W-:Y:S04]  /*41b0*/  DEPBAR.LE SB1, 0x36 ;  /* 0x00009d800000791a */ /* 0x000fe80000000000 */
[----:B------:R-:W1:Y:S02]  /*41c0*/  UTCATOMSWS.FIND_AND_SET.ALIGN UP0, UR5, UR5 ;  /* 0x00000005000575e3 */ /* 0x000e640008000800 */
[----:B-1----:R-:W-:Y:S01]  /*41d0*/  MOV R3, UR5 ;  /* 0x0000000500037c02 */ /* 0x002fe20008000f00 */
[----:B------:R-:W-:Y:S05]  /*41e0*/  BRA.U !UP0, `(.L_x_85) ;  /* 0xfffffffd08e87547 */ /* 0x000fea000b83ffff */
.L_x_84:
[-C--:B------:R-:W-:Y:S02]  /*41f0*/  SHF.L.U32 R2, R2, R3.reuse, RZ ;  /* 0x0000000302027219 */ /* 0x080fe400000006ff */
[----:B------:R-:W-:Y:S01]  /*4200*/  SHF.L.U32 R0, R0, R3, RZ ;  /* 0x0000000300007219 */ /* 0x000fe200000006ff */
[----:B------:R-:W-:Y:S02]  /*4210*/  IMAD.SHL.U32 R3, R3, 0x20, RZ ;  /* 0x0000002003037824 */ /* 0x000fe400078e00ff */
[----:B------:R1:W-:Y:S04]  /*4220*/  ATOMS.OR RZ, [UR4+0x14], R2 ;  /* 0x00001402ffff798c */ /* 0x0003e8000b000004 */
[----:B------:R1:W-:Y:S04]  /*4230*/  ATOMS.OR RZ, [UR4+0x18], R0 ;  /* 0x00001800ffff798c */ /* 0x0003e8000b000004 */
[----:B------:R1:W-:Y:S01]  /*4240*/  STS [UR38+0x320], R3 ;  /* 0x00032003ff007988 */ /* 0x0003e20008000826 */
[----:B------:R-:W-:Y:S05]  /*4250*/  BRA `(.L_x_83) ;  /* 0x0000000000107947 */ /* 0x000fea0003800000 */
.L_x_82:
[----:B------:R-:W-:Y:S02]  /*4260*/  MOV R0, 0xffffffff ;  /* 0xffffffff00007802 */ /* 0x000fe40000000f00 */
[----:B------:R-:W-:-:S03]  /*4270*/  MOV R2, 0x42a0 ;  /* 0x000042a000027802 */ /* 0x000fc60000000f00 */
[----:B------:R1:W-:Y:S04]  /*4280*/  STS [UR38+0x320], R0 ;  /* 0x00032000ff007988 */ /* 0x0003e80008000826 */
[----:B-1-3-5:R-:W-:Y:S05]  /*4290*/  CALL.REL.NOINC `($__internal_1_$__cuda_sm10x_tcgen05_guardrail_trap_phase_invalid_during_alloc) ;  /* 0x0000005000d07944 */ /* 0x02afea0003c00000 */
.L_x_83:
[----:B------:R-:W-:Y:S05]  /*42a0*/  WARPSYNC.ALL ;  /* 0x0000000000007948 */ /* 0x000fea0003800000 */
[----:B------:R-:W2:Y:S01]  /*42b0*/  S2UR UR9, SR_CgaCtaId ;  /* 0x00000000000979c3 */ /* 0x000ea20000008800 */
[----:B------:R-:W-:Y:S01]  /*42c0*/  UMOV UR4, 0x400 ;  /* 0x0000040000047882 */ /* 0x000fe20000000000 */
[----:B------:R-:W-:-:S06]  /*42d0*/  NOP ;  /* 0x0000000000007918 */ /* 0x000fcc0000000000 */
[----:B------:R-:W-:Y:S06]  /*42e0*/  BAR.ARV 0x6, 0xa0 ;  /* 0x0182800000007b1d */ /* 0x000fec0000002000 */
[----:B------:R-:W4:Y:S01]  /*42f0*/  LDCU UR5, c[0x0][0x38c] ;  /* 0x00007180ff0577ac */ /* 0x000f220008000800 */
[----:B------:R-:W-:Y:S01]  /*4300*/  IMAD.MOV.U32 R11, RZ, RZ, 0x1 ;  /* 0x00000001ff0b7424 */ /* 0x000fe200078e00ff */
[----:B------:R-:W-:Y:S01]  /*4310*/  CS2R R8, SRZ ;  /* 0x0000000000087805 */ /* 0x000fe2000001ff00 */
[----:B------:R-:W-:Y:S01]  /*4320*/  IMAD.MOV.U32 R10, RZ, RZ, RZ ;  /* 0x000000ffff0a7224 */ /* 0x000fe200078e00ff */
[----:B------:R-:W-:Y:S01]  /*4330*/  UMOV UR11, URZ ;  /* 0x000000ff000b7c82 */ /* 0x000fe20008000000 */
[----:B------:R-:W-:Y:S01]  /*4340*/  UMOV UR18, URZ ;  /* 0x000000ff00127c82 */ /* 0x000fe20008000000 */
[----:B------:R-:W-:Y:S01]  /*4350*/  UMOV UR20, 0x0 ;  /* 0x0000000000147882 */ /* 0x000fe20000000000 */
[----:B------:R-:W-:Y:S01]  /*4360*/  UMOV UR21, 0x80c0490 ;  /* 0x080c049000157882 */ /* 0x000fe20000000000 */
[----:B--2---:R-:W-:Y:S01]  /*4370*/  ULEA UR9, UR9, UR4, 0x18 ;  /* 0x0000000409097291 */ /* 0x004fe2000f8ec0ff */
[----:B------:R-:W2:Y:S03]  /*4380*/  LDCU UR4, c[0x0][0x38c] ;  /* 0x00007180ff0477ac */ /* 0x000ea60008000800 */
[----:B------:R-:W-:-:S02]  /*4390*/  UIADD3 UR10, UPT, UPT, UR9, 0x6500, URZ ;  /* 0x00006500090a7890 */ /* 0x000fc4000fffe0ff */
[----:B----4-:R-:W-:-:S03]  /*43a0*/  UISETP.GE.AND UP3, UPT, UR5, 0x1, UPT ;  /* 0x000000010500788c */ /* 0x010fc6000bf66270 */
[----:B-1----:R-:W1:Y:S01]  /*43b0*/  LDS R0, [UR9+0x320] ;  /* 0x00032009ff007984 */ /* 0x002e620008000800 */
[----:B------:R-:W-:-:S04]  /*43c0*/  USHF.R.U32.HI UR10, URZ, 0x4, UR10 ;  /* 0x00000004ff0a7899 */ /* 0x000fc8000801160a */
[----:B------:R-:W-:-:S04]  /*43d0*/  ULOP3.LUT UR10, UR10, 0x3fff, URZ, 0xc0, !UPT ;  /* 0x00003fff0a0a7892 */ /* 0x000fc8000f8ec0ff */
[----:B------:R-:W-:Y:S02]  /*43e0*/  ULOP3.LUT UR10, UR10, 0x10000, URZ, 0xfc, !UPT ;  /* 0x000100000a0a7892 */ /* 0x000fe4000f8efcff */
[----:B--2---:R-:W-:-:S04]  /*43f0*/  UIADD3 UR4, UPT, UPT, UR4, 0xf, URZ ;  /* 0x0000000f04047890 */ /* 0x004fc8000fffe0ff */
[----:B------:R-:W-:-:S04]  /*4400*/  USHF.R.S32.HI UR8, URZ, 0x1f, UR4 ;  /* 0x0000001fff087899 */ /* 0x000fc80008011404 */
[----:B------:R-:W-:Y:S02]  /*4410*/  ULEA.HI UR8, UR8, UR4, URZ, 0x4 ;  /* 0x0000000408087291 */ /* 0x000fe4000f8f20ff */
[----:B------:R-:W-:Y:S02]  /*4420*/  UIADD3 UR4, UPT, UPT, UR9, 0x2a500, URZ ;  /* 0x0002a50009047890 */ /* 0x000fe4000fffe0ff */
[----:B------:R-:W-:Y:S02]  /*4430*/  USHF.R.S32.HI UR8, URZ, 0x4, UR8 ;  /* 0x00000004ff087899 */ /* 0x000fe40008011408 */
[----:B------:R-:W-:Y:S02]  /*4440*/  USHF.R.U32.HI UR4, URZ, 0x4, UR4 ;  /* 0x00000004ff047899 */ /* 0x000fe40008011604 */
[----:B------:R-:W-:Y:S02]  /*4450*/  UISETP.LT.AND UP0, UPT, UR8, 0x1, UPT ;  /* 0x000000010800788c */ /* 0x000fe4000bf01270 */
[----:B------:R-:W-:-:S02]  /*4460*/  ULOP3.LUT UR4, UR4, 0x3fff, URZ, 0xc0, !UPT ;  /* 0x00003fff04047892 */ /* 0x000fc4000f8ec0ff */
[----:B------:R-:W-:Y:S02]  /*4470*/  USEL UR15, UR8, 0x1, !UP0 ;  /* 0x00000001080f7887 */ /* 0x000fe4000c000000 */
[----:B------:R-:W-:Y:S02]  /*4480*/  ULOP3.LUT UR4, UR4, 0x10000, URZ, 0xfc, !UPT ;  /* 0x0001000004047892 */ /* 0x000fe4000f8efcff */
[----:B------:R-:W-:Y:S01]  /*4490*/  UIADD3 UR15, UPT, UPT, -UR15, URZ, URZ ;  /* 0x000000ff0f0f7290 */ /* 0x000fe2000fffe1ff */
[----:B-1----:R-:W-:-:S15]  /*44a0*/  R2UR UR12, R0 ;  /* 0x00000000000c72ca */ /* 0x002fde00000e0000 */
.L_x_92:
[----:B------:R-:W-:Y:S02]  /*44b0*/  LEA R0, R10, UR9, 0x3 ;  /* 0x000000090a007c11 */ /* 0x000fe4000f8e18ff */
[----:B------:R-:W-:Y:S02]  /*44c0*/  SHF.L.U32 R2, R9, 0x1f, RZ ;  /* 0x0000001f09027819 */ /* 0x000fe400000006ff */
[----:B------:R-:W-:Y:S01]  /*44d0*/  PLOP3.LUT P0, PT, PT, PT, UP3, 0x80, 0x8 ;  /* 0x000000000008781c */ /* 0x000fe20003f0f038 */
[----:B------:R-:W-:Y:S01]  /*44e0*/  VIADD R3, R0, 0x280 ;  /* 0x0000028000037836 */ /* 0x000fe20000000000 */
[----:B-1----:R-:W1:Y:S02]  /*44f0*/  SYNCS.PHASECHK.TRANS64.TRYWAIT P1, [R0+URZ+0x270], R2 ;  /* 0x00027002000075a7 */ /* 0x002e6400080211ff */
[----:B-1--4-:R-:W-:Y:S09]  /*4500*/  @!P1 BRA `(.L_x_86) ;  /* 0x0000004800ec9947 */ /* 0x012ff20003800000 */
.L_x_216:
[----:B------:R-:W-:Y:S01]  /*4510*/  LEA R4, R10, UR9, 0x4 ;  /* 0x000000090a047c11 */ /* 0x000fe2000f8e20ff */
[----:B------:R-:W-:Y:S01]  /*4520*/  @UP3 ULEA UR5, UR18, UR9, 0x3 ;  /* 0x0000000912053291 */ /* 0x000fe2000f8e18ff */
[----:B------:R-:W-:Y:S01]  /*4530*/  PLOP3.LUT P2, PT, PT, PT, PT, 0x80, 0x8 ;  /* 0x000000000008781c */ /* 0x000fe20003f4f070 */
[----:B------:R-:W-:Y:S01]  /*4540*/  ULEA UR14, UR11, UR9, 0x3 ;  /* 0x000000090b0e7291 */ /* 0x000fe2000f8e18ff */
[----:B------:R-:W-:Y:S02]  /*4550*/  PRMT R3, RZ, 0x654, R3 ;  /* 0x00000654ff037816 */ /* 0x000fe40000000003 */
[----:B------:R-:W2:Y:S01]  /*4560*/  LDS.128 R4, [R4+0x300] ;  /* 0x0003000004047984 */ /* 0x000ea20000000c00 */
[----:B-1----:R-:W-:Y:S02]  /*4570*/  @P0 SHF.L.U32 R2, R8, 0x1f, RZ ;  /* 0x0000001f08020819 */ /* 0x002fe400000006ff */
[----:B------:R-:W-:Y:S01]  /*4580*/  SHF.L.U32 R0, R11, 0x1f, RZ ;  /* 0x0000001f0b007819 */ /* 0x000fe200000006ff */
[----:B------:R-:W-:Y:S01]  /*4590*/  @!PT LDS RZ, [RZ] ;  /* 0x00000000fffff984 */ /* 0x000fe20000000800 */
[----:B------:R-:W-:Y:S01]  /*45a0*/  @!PT LDS RZ, [RZ] ;  /* 0x00000000fffff984 */ /* 0x000fe20000000800 */
[----:B------:R-:W-:Y:S01]  /*45b0*/  @!PT LDS RZ, [RZ] ;  /* 0x00000000fffff984 */ /* 0x000fe20000000800 */
[----:B------:R-:W-:Y:S01]  /*45c0*/  @!PT LDS RZ, [RZ] ;  /* 0x00000000fffff984 */ /* 0x000fe20000000800 */
[----:B------:R1:W-:Y:S06]  /*45d0*/  MEMBAR.ALL.CTA ;  /* 0x0000000000007992 */ /* 0x0003ec0000008000 */
[----:B-1----:R-:W1:Y:S02]  /*45e0*/  FENCE.VIEW.ASYNC.S ;  /* 0x00000000000073c6 */ /* 0x002e640000000000 */
[----:B-1----:R1:W-:Y:S01]  /*45f0*/  SYNCS.ARRIVE.TRANS64.RED.A1T0 RZ, [R3+URZ], RZ ;  /* 0x000000ff03ff79a7 */ /* 0x0023e200081004ff */
[----:B------:R1:W4:Y:S01]  /*4600*/  @P0 SYNCS.PHASECHK.TRANS64.TRYWAIT P2, [UR5], R2 ;  /* 0x00000002ff0005a7 */ /* 0x0003220008041105 */
[----:B--2---:R-:W-:Y:S01]  /*4610*/  LOP3.LUT P1, RZ, R6, 0x1, RZ, 0xc0, !PT ;  /* 0x0000000106ff7812 */ /* 0x004fe2000782c0ff */
[----:B------:R-:W2:Y:S02]  /*4620*/  SYNCS.PHASECHK.TRANS64.TRYWAIT P0, [UR14+0x2b0], R0 ;  /* 0x0002b000ff0075a7 */ /* 0x000ea4000800110e */
[----:B-12-4-:R-:W-:Y:S10]  /*4630*/  @!P0 BRA `(.L_x_87) ;  /* 0x0000004800b48947 */ /* 0x016ff40003800000 */
.L_x_218:
[----:B------:R-:W-:Y:S01]  /*4640*/  IADD3 R10, PT, PT, R10, 0x1, RZ ;  /* 0x000000010a0a7810 */ /* 0x000fe20007ffe0ff */
[----:B------:R-:W-:Y:S06]  /*4650*/  BRA.U !UP3, `(.L_x_88) ;  /* 0x000000010b887547 */ /* 0x000fec000b800000 */
[----:B------:R-:W-:Y:S02]  /*4660*/  UIMAD UR13, UR11, 0x30, UR12 ;  /* 0x000000300b0d78a4 */ /* 0x000fe4000f8e020c */
[----:B------:R-:W-:Y:S01]  /*4670*/  UPLOP3.LUT UP4, UPT, UPT, UPT, UPT, 0x40, 0x4 ;  /* 0x000000000004789c */ /* 0x000fe20003f8e870 */
[----:B------:R-:W-:Y:S01]  /*4680*/  UMOV UR17, UR15 ;  /* 0x0000000f00117c82 */ /* 0x000fe20008000000 */
[----:B------:R-:W-:Y:S01]  /*4690*/  UMOV UR16, UR8 ;  /* 0x0000000800107c82 */ /* 0x000fe20008000000 */
[----:B------:R-:W-:-:S08]  /*46a0*/  UMOV UR5, UR18 ;  /* 0x0000001200057c82 */ /* 0x000fd00008000000 */
.L_x_91:
[----:B------:R-:W-:Y:S02]  /*46b0*/  UIADD3 UR17, UPT, UPT, UR17, 0x1, URZ ;  /* 0x0000000111117890 */ /* 0x000fe4000fffe0ff */
[----:B--2---:R-:W-:Y:S02]  /*46c0*/  ULEA UR7, UR5, UR9, 0x3 ;  /* 0x0000000905077291 */ /* 0x004fe4000f8e18ff */
[----:B------:R-:W-:Y:S01]  /*46d0*/  UISETP.NE.AND UP0, UPT, UR17, URZ, UPT ;  /* 0x000000ff1100728c */ /* 0x000fe2000bf05270 */
[----:B----4-:R-:W-:Y:S10]  /*46e0*/  @P2 BRA `(.L_x_89) ;  /* 0x00000000000c2947 */ /* 0x010ff40003800000 */
[----:B-1----:R-:W-:Y:S04]  /*46f0*/  SHF.L.U32 R2, R8, 0x1f, RZ ;  /* 0x0000001f08027819 */ /* 0x002fe800000006ff */
[----:B------:R-:W1:Y:S02]  /*4700*/  SYNCS.PHASECHK.TRANS64.TRYWAIT P0, [UR7], R2 ;  /* 0x00000002ff0075a7 */ /* 0x000e640008001107 */
[----:B-1----:R-:W-:Y:S05]  /*4710*/  @!P0 BRA `(.L_x_90) ;  /* 0x0000004800948947 */ /* 0x002fea0003800000 */
.L_x_89:
[----:B------:R-:W-:Y:S01]  /*4720*/  UISETP.NE.AND UP1, UPT, UR16, 0x1, UPT ;  /* 0x000000011000788c */ /* 0x000fe2000bf25270 */
[----:B------:R-:W-:Y:S01]  /*4730*/  PLOP3.LUT P2, PT, PT, PT, PT, 0x80, 0x8 ;  /* 0x000000000008781c */ /* 0x000fe20003f4f070 */
[----:B------:R-:W-:Y:S02]  /*4740*/  UIADD3 UR18, UPT, UPT, UR5, 0x1, URZ ;  /* 0x0000000105127890 */ /* 0x000fe4000fffe0ff */
[----:B------:R-:W-:Y:S02]  /*4750*/  UIMAD UR6, UR5, 0x60, UR4 ;  /* 0x00000060050678a4 */ /* 0x000fe4000f8e0204 */
[----:B------:R-:W-:Y:S01]  /*4760*/  UISETP.NE.AND UP2, UPT, UR18, 0x24, UPT ;  /* 0x000000241200788c */ /* 0x000fe2000bf45270 */
[----:B------:R-:W-:Y:S01]  /*4770*/  PLOP3.LUT P0, PT, PT, PT, UP1, 0x80, 0x8 ;  /* 0x000000000008781c */ /* 0x000fe20003f0f018 */
[----:B------:R-:W-:Y:S02]  /*4780*/  UIADD3 UR16, UPT, UPT, UR16, -0x1, URZ ;  /* 0xffffffff10107890 */ /* 0x000fe4000fffe0ff */
[----:B------:R-:W-:Y:S02]  /*4790*/  USEL UR22, URZ, 0x1, UP2 ;  /* 0x00000001ff167887 */ /* 0x000fe40009000000 */
[----:B------:R-:W-:Y:S01]  /*47a0*/  USEL UR18, UR18, URZ, UP2 ;  /* 0x000000ff12127287 */ /* 0x000fe20009000000 */
[----:B------:R-:W-:Y:S03]  /*47b0*/  UMOV UR23, 0xc0004010 ;  /* 0xc000401000177882 */ /* 0x000fe60000000000 */
[----:B------:R-:W-:Y:S01]  /*47c0*/  @UP1 ULEA UR19, UR18, UR9, 0x3 ;  /* 0x0000000912131291 */ /* 0x000fe2000f8e18ff */
[----:B------:R-:W-:Y:S01]  /*47d0*/  LOP3.LUT R8, R8, UR22, RZ, 0x3c, !PT ;  /* 0x0000001608087c12 */ /* 0x000fe2000f8e3cff */
[----:B------:R-:W-:Y:S03]  /*47e0*/  ULEA UR22, UR5, UR10, 0x8 ;  /* 0x0000000a05167291 */ /* 0x000fe6000f8e40ff */
[----:B-1----:R-:W-:Y:S01]  /*47f0*/  @P0 SHF.L.U32 R0, R8, 0x1f, RZ ;  /* 0x0000001f08000819 */ /* 0x002fe200000006ff */
[----:B------:R-:W-:Y:S03]  /*4800*/  UMOV UR5, UR18 ;  /* 0x0000001200057c82 */ /* 0x000fe60008000000 */
[----:B------:R2:W4:Y:S01]  /*4810*/  @P0 SYNCS.PHASECHK.TRANS64.TRYWAIT P2, [UR19], R0 ;  /* 0x00000000ff0005a7 */ /* 0x0005220008041113 */
[----:B------:R-:W-:Y:S03]  /*4820*/  UIADD3 UR19, UPT, UPT, UR7, 0x120, URZ ;  /* 0x0000012007137890 */ /* 0x000fe6000fffe0ff */
[----:B------:R-:W-:Y:S02]  /*4830*/  UMOV UR7, 0xc0004010 ;  /* 0xc000401000077882 */ /* 0x000fe40000000000 */
[----:B------:R2:W-:Y:S01]  /*4840*/  UTCHMMA gdesc[UR22], gdesc[UR6], tmem[UR13], tmem[UR20], idesc[UR21], UP4 ;  /* 0x00ff1406160075ea */ /* 0x0005e2000a00000d */
[----:B------:R-:W-:Y:S03]  /*4850*/  UPLOP3.LUT UP4, UPT, UPT, UPT, UPT, 0x80, 0x8 ;  /* 0x000000000008789c */ /* 0x000fe60003f8f070 */
[----:B------:R2:W-:Y:S01]  /*4860*/  UTCBAR [UR19], URZ ;  /* 0x000000ff130073e9 */ /* 0x0005e200080000ff */
[----:B------:R-:W-:Y:S07]  /*4870*/  BRA.U UP0, `(.L_x_91) ;  /* 0xfffffffd008c7547 */ /* 0x000fee000b83ffff */
.L_x_88:
[----:B------:R-:W-:Y:S01]  /*4880*/  UIADD3 UR11, UPT, UPT, UR11, 0x1, URZ ;  /* 0x000000010b0b7890 */ /* 0x000fe2000fffe0ff */
[C---:B------:R-:W-:Y:S01]  /*4890*/  ISETP.NE.AND P0, PT, R10.reuse, 0x2, PT ;  /* 0x000000020a00780c */ /* 0x040fe20003f05270 */
[----:B------:R-:W-:Y:S02]  /*48a0*/  UIADD3 UR14, UPT, UPT, UR14, 0x290, URZ ;  /* 0x000002900e0e7890 */ /* 0x000fe4000fffe0ff */
[----:B------:R-:W-:Y:S01]  /*48b0*/  UISETP.NE.AND UP0, UPT, UR11, 0x4, UPT ;  /* 0x000000040b00788c */ /* 0x000fe2000bf05270 */
[----:B-12---:R-:W-:Y:S02]  /*48c0*/  SEL R0, RZ, 0x1, P0 ;  /* 0x00000001ff007807 */ /* 0x006fe40000000000 */
[----:B------:R-:W-:Y:S01]  /*48d0*/  SEL R10, R10, RZ, P0 ;  /* 0x000000ff0a0a7207 */ /* 0x000fe20000000000 */
[----:B------:R-:W-:Y:S01]  /*48e0*/  USEL UR5, URZ, 0x1, UP0 ;  /* 0x00000001ff057887 */ /* 0x000fe20008000000 */
[----:B------:R-:W-:Y:S01]  /*48f0*/  LOP3.LUT R9, R9, R0, RZ, 0x3c, !PT ;  /* 0x0000000009097212 */ /* 0x000fe200078e3cff */
[----:B------:R-:W-:Y:S01]  /*4900*/  USEL UR11, UR11, URZ, UP0 ;  /* 0x000000ff0b0b7287 */ /* 0x000fe20008000000 */
[----:B------:R1:W-:Y:S03]  /*4910*/  UTCBAR [UR14], URZ ;  /* 0x000000ff0e0073e9 */ /* 0x0003e600080000ff */
[----:B------:R-:W-:Y:S01]  /*4920*/  LOP3.LUT R11, R11, UR5, RZ, 0x3c, !PT ;  /* 0x000000050b0b7c12 */ /* 0x000fe2000f8e3cff */
[----:B------:R-:W-:Y:S07]  /*4930*/  @P1 BRA `(.L_x_92) ;  /* 0xfffffff800dc1947 */ /* 0x000fee000383ffff */
[----:B------:R-:W2:Y:S01]  /*4940*/  S2UR UR4, SR_CgaCtaId ;  /* 0x00000000000479c3 */ /* 0x000ea20000008800 */
[----:B------:R-:W-:Y:S01]  /*4950*/  ELECT P0, URZ, PT ;  /* 0x0000000000ff782f */ /* 0x000fe20003800000 */
[----:B------:R-:W-:Y:S01]  /*4960*/  IMAD.MOV.U32 R0, RZ, RZ, 0x1 ;  /* 0x00000001ff007424 */ /* 0x000fe200078e00ff */
[----:B------:R-:W-:Y:S01]  /*4970*/  UIADD3 UR9, UPT, UPT, UR9, 0x2b0, URZ ;  /* 0x000002b009097890 */ /* 0x000fe2000fffe0ff */
[----:B------:R-:W-:Y:S01]  /*4980*/  SHF.L.U32 R2, R11, 0x1f, RZ ;  /* 0x0000001f0b027819 */ /* 0x000fe200000006ff */
[----:B------:R-:W-:-:S03]  /*4990*/  UMOV UR5, 0x40 ;  /* 0x0000004000057882 */ /* 0x000fc60000000000 */
[----:B------:R-:W-:Y:S01]  /*49a0*/  UVIRTCOUNT.DEALLOC.SMPOOL 0x80 ;  /* 0x000000800000784c */ /* 0x000fe20000000000 */
[----:B--2---:R-:W-:Y:S02]  /*49b0*/  ULEA UR4, UR4, UR5, 0x18 ;  /* 0x0000000504047291 */ /* 0x004fe4000f8ec0ff */
[----:B------:R-:W-:-:S07]  /*49c0*/  ULEA UR5, UR11, UR9, 0x3 ;  /* 0x000000090b057291 */ /* 0x000fce000f8e18ff */
[----:B------:R2:W-:Y:S02]  /*49d0*/  @P0 STS.U8 [UR4+0x1c], R0 ;  /* 0x00001c00ff000988 */ /* 0x0005e40008000004 */
[----:B------:R-:W3:Y:S02]  /*49e0*/  SYNCS.PHASECHK.TRANS64.TRYWAIT P0, [UR5], R2 ;  /* 0x00000002ff0075a7 */ /* 0x000ee40008001105 */
[----:B--23--:R-:W-:Y:S05]  /*49f0*/  @!P0 BRA `(.L_x_93) ;  /* 0x0000004400f48947 */ /* 0x00cfea0003800000 */
.L_x_221:
[----:B------:R-:W-:-:S04]  /*4a00*/  UIADD3 UR6, UPT, UPT, UR11, 0x1, URZ ;  /* 0x000000010b067890 */ /* 0x000fc8000fffe0ff */
[----:B------:R-:W-:-:S04]  /*4a10*/  UISETP.NE.AND UP0, UPT, UR6, 0x4, UPT ;  /* 0x000000040600788c */ /* 0x000fc8000bf05270 */
[----:B------:R-:W-:Y:S02]  /*4a20*/  USEL UR7, URZ, 0x1, UP0 ;  /* 0x00000001ff077887 */ /* 0x000fe40008000000 */
[----:B------:R-:W-:-:S04]  /*4a30*/  USEL UR6, UR6, URZ, UP0 ;  /* 0x000000ff06067287 */ /* 0x000fc80008000000 */
[----:B------:R-:W-:Y:S01]  /*4a40*/  ULEA UR5, UR6, UR9, 0x3 ;  /* 0x0000000906057291 */ /* 0x000fe2000f8e18ff */
[----:B--2---:R-:W-:-:S04]  /*4a50*/  LOP3.LUT R2, R11, UR7, RZ, 0x3c, !PT ;  /* 0x000000070b027c12 */ /* 0x004fc8000f8e3cff */
[----:B------:R-:W-:-:S04]  /*4a60*/  SHF.L.U32 R3, R2, 0x1f, RZ ;  /* 0x0000001f02037819 */ /* 0x000fc800000006ff */
[----:B------:R-:W2:Y:S02]  /*4a70*/  SYNCS.PHASECHK.TRANS64.TRYWAIT P0, [UR5], R3 ;  /* 0x00000003ff0075a7 */ /* 0x000ea40008001105 */
[----:B--2---:R-:W-:Y:S05]  /*4a80*/  @!P0 BRA `(.L_x_94) ;  /* 0x0000004400e88947 */ /* 0x004fea0003800000 */
.L_x_223:
[----:B------:R-:W-:-:S04]  /*4a90*/  UIADD3 UR6, UPT, UPT, UR6, 0x1, URZ ;  /* 0x0000000106067890 */ /* 0x000fc8000fffe0ff */
[----:B------:R-:W-:-:S04]  /*4aa0*/  UISETP.NE.AND UP0, UPT, UR6, 0x4, UPT ;  /* 0x000000040600788c */ /* 0x000fc8000bf05270 */
[----:B------:R-:W-:Y:S02]  /*4ab0*/  USEL UR7, URZ, 0x1, UP0 ;  /* 0x00000001ff077887 */ /* 0x000fe40008000000 */
[----:B------:R-:W-:-:S04]  /*4ac0*/  USEL UR6, UR6, URZ, UP0 ;  /* 0x000000ff06067287 */ /* 0x000fc80008000000 */
[----:B------:R-:W-:Y:S01]  /*4ad0*/  ULEA UR5, UR6, UR9, 0x3 ;  /* 0x0000000906057291 */ /* 0x000fe2000f8e18ff */
[----:B------:R-:W-:-:S04]  /*4ae0*/  LOP3.LUT R2, R2, UR7, RZ, 0x3c, !PT ;  /* 0x0000000702027c12 */ /* 0x000fc8000f8e3cff */
[----:B--2---:R-:W-:-:S04]  /*4af0*/  SHF.L.U32 R3, R2, 0x1f, RZ ;  /* 0x0000001f02037819 */ /* 0x004fc800000006ff */
[----:B------:R-:W2:Y:S02]  /*4b00*/  SYNCS.PHASECHK.TRANS64.TRYWAIT P0, [UR5], R3 ;  /* 0x00000003ff0075a7 */ /* 0x000ea40008001105 */
[----:B--2---:R-:W-:Y:S05]  /*4b10*/  @!P0 BRA `(.L_x_95) ;  /* 0x0000004400dc8947 */ /* 0x004fea0003800000 */
.L_x_225:
[----:B------:R-:W-:-:S04]  /*4b20*/  UIADD3 UR6, UPT, UPT, UR6, 0x1, URZ ;  /* 0x0000000106067890 */ /* 0x000fc8000fffe0ff */
[----:B------:R-:W-:-:S04]  /*4b30*/  UISETP.NE.AND UP0, UPT, UR6, 0x4, UPT ;  /* 0x000000040600788c */ /* 0x000fc8000bf05270 */
[----:B------:R-:W-:Y:S02]  /*4b40*/  USEL UR5, URZ, 0x1, UP0 ;  /* 0x00000001ff057887 */ /* 0x000fe40008000000 */
[----:B------:R-:W-:-:S04]  /*4b50*/  USEL UR6, UR6, URZ, UP0 ;  /* 0x000000ff06067287 */ /* 0x000fc80008000000 */
[----:B------:R-:W-:Y:S01]  /*4b60*/  ULEA UR6, UR6, UR9, 0x3 ;  /* 0x0000000906067291 */ /* 0x000fe2000f8e18ff */
[----:B------:R-:W-:-:S04]  /*4b70*/  LOP3.LUT R2, R2, UR5, RZ, 0x3c, !PT ;  /* 0x0000000502027c12 */ /* 0x000fc8000f8e3cff */
[----:B------:R-:W-:-:S04]  /*4b80*/  SHF.L.U32 R2, R2, 0x1f, RZ ;  /* 0x0000001f02027819 */ /* 0x000fc800000006ff */
[----:B------:R-:W3:Y:S02]  /*4b90*/  SYNCS.PHASECHK.TRANS64.TRYWAIT P0, [UR6], R2 ;  /* 0x00000002ff0075a7 */ /* 0x000ee40008001106 */
[----:B---3--:R-:W-:Y:S05]  /*4ba0*/  @!P0 BRA `(.L_x_96) ;  /* 0x0000004400d08947 */ /* 0x008fea0003800000 */
.L_x_227:
[----:B------:R-:W-:Y:S01]  /*4bb0*/  NOP ;  /* 0x0000000000007918 */ /* 0x000fe20000000000 */
[----:B--2---:R-:W2:Y:S01]  /*4bc0*/  LDS R0, [UR4+0x14] ;  /* 0x00001404ff007984 */ /* 0x004ea20008000800 */
[----:B------:R-:W-:Y:S01]  /*4bd0*/  ULOP3.LUT UR6, UR12, 0xffff, URZ, 0xc0, !UPT ;  /* 0x0000ffff0c067892 */ /* 0x000fe2000f8ec0ff */
[----:B------:R-:W-:Y:S01]  /*4be0*/  UMOV UR8, 0xffff ;  /* 0x0000ffff00087882 */ /* 0x000fe20000000000 */
[----:B------:R-:W-:Y:S02]  /*4bf0*/  UMOV UR5, 0x1 ;  /* 0x0000000100057882 */ /* 0x000fe40000000000 */
[----:B------:R-:W-:-:S04]  /*4c00*/  USHF.R.U32.HI UR6, URZ, 0x5, UR6 ;  /* 0x00000005ff067899 */ /* 0x000fc80008011606 */
[----:B------:R-:W-:Y:S02]  /*4c10*/  USHF.L.U32 UR8, UR8, UR6, URZ ;  /* 0x0000000608087299 */ /* 0x000fe400080006ff */
[----:B------:R-:W-:-:S04]  /*4c20*/  USHF.L.U32 UR5, UR5, UR6, URZ ;  /* 0x0000000605057299 */ /* 0x000fc800080006ff */
[----:B--2---:R-:W-:-:S04]  /*4c30*/  LOP3.LUT R0, R0, UR8, RZ, 0xc0, !PT ;  /* 0x0000000800007c12 */ /* 0x004fc8000f8ec0ff */
[----:B------:R-:W-:-:S13]  /*4c40*/  ISETP.NE.AND P0, PT, R0, UR8, PT ;  /* 0x0000000800007c0c */ /* 0x000fda000bf05270 */
[----:B------:R-:W-:Y:S05]  /*4c50*/  @P0 BRA `(.L_x_97) ;  /* 0x0000000000580947 */ /* 0x000fea0003800000 */
[----:B------:R-:W2:Y:S02]  /*4c60*/  LDS R0, [UR4+0x18] ;  /* 0x00001804ff007984 */ /* 0x000ea40008000800 */
[----:B--2---:R-:W-:-:S04]  /*4c70*/  LOP3.LUT R0, R0, UR5, RZ, 0xc0, !PT ;  /* 0x0000000500007c12 */ /* 0x004fc8000f8ec0ff */
[----:B------:R-:W-:-:S13]  /*4c80*/  ISETP.NE.AND P0, PT, R0, UR5, PT ;  /* 0x0000000500007c0c */ /* 0x000fda000bf05270 */
[----:B------:R-:W-:Y:S05]  /*4c90*/  @P0 BRA `(.L_x_98) ;  /* 0x00000000003c0947 */ /* 0x000fea0003800000 */
[----:B------:R-:W2:Y:S01]  /*4ca0*/  S2R R2, SR_LANEID ;  /* 0x0000000000027919 */ /* 0x000ea20000000000 */
[----:B------:R-:W-:Y:S01]  /*4cb0*/  ULOP3.LUT UR8, URZ, UR8, URZ, 0x33, !UPT ;  /* 0x00000008ff087292 */ /* 0x000fe2000f8e33ff */
[----:B------:R-:W-:Y:S02]  /*4cc0*/  VOTEU.ANY UR7, UPT, PT ;  /* 0x0000000000077886 */ /* 0x000fe400038e0100 */
[----:B------:R-:W-:-:S03]  /*4cd0*/  UFLO.U32 UR7, UR7 ;  /* 0x00000007000772bd */ /* 0x000fc600080e0000 */
[----:B------:R-:W-:-:S04]  /*4ce0*/  IMAD.U32 R0, RZ, RZ, UR8 ;  /* 0x00000008ff007e24 */ /* 0x000fc8000f8e00ff */
[----:B------:R3:W1:Y:S02]  /*4cf0*/  REDUX UR6, R0 ;  /* 0x00000000000673c4 */ /* 0x0006640000000000 */
[----:B------:R1:W-:Y:S01]  /*4d00*/  UTCATOMSWS.AND URZ, UR8 ;  /* 0x0000000800ff79e3 */ /* 0x0003e20008000000 */
[----:B--2---:R-:W-:Y:S02]  /*4d10*/  ISETP.EQ.U32.AND P0, PT, R2, UR7, PT ;  /* 0x0000000702007c0c */ /* 0x004fe4000bf02070 */
[----:B---3--:R-:W-:Y:S02]  /*4d20*/  LOP3.LUT R0, RZ, UR5, RZ, 0x33, !PT ;  /* 0x00000005ff007c12 */ /* 0x008fe4000f8e33ff */
[----:B-1----:R-:W-:Y:S02]  /*4d30*/  MOV R2, UR6 ;  /* 0x0000000600027c02 */ /* 0x002fe40008000f00 */
[----:B------:R-:W1:Y:S07]  /*4d40*/  REDUX UR5, R0 ;  /* 0x00000000000573c4 */ /* 0x000e6e0000000000 */
[----:B------:R2:W-:Y:S01]  /*4d50*/  @P0 ATOMS.AND RZ, [UR4+0x14], R2 ;  /* 0x00001402ffff098c */ /* 0x0005e2000a800004 */
[----:B-1----:R-:W-:-:S05]  /*4d60*/  IMAD.U32 R0, RZ, RZ, UR5 ;  /* 0x00000005ff007e24 */ /* 0x002fca000f8e00ff */
[----:B------:R2:W-:Y:S01]  /*4d70*/  @P0 ATOMS.AND RZ, [UR4+0x18], R0 ;  /* 0x00001800ffff098c */ /* 0x0005e2000a800004 */
[----:B------:R-:W-:Y:S05]  /*4d80*/  BRA `(.L_x_99) ;  /* 0x0000000000147947 */ /* 0x000fea0003800000 */
.L_x_98:
[----:B------:R-:W-:Y:S02]  /*4d90*/  MOV R2, 0x4db0 ;  /* 0x00004db000027802 */ /* 0x000fe40000000f00 */
[----:B-1--45:R-:W-:Y:S05]  /*4da0*/  CALL.REL.NOINC `($__internal_0_$__cuda_sm10x_tcgen05_guardrail_trap_col_being_dealloced_not_returned_by_alloc) ;  /* 0x0000004800007944 */ /* 0x032fea0003c00000 */
[----:B------:R-:W-:Y:S05]  /*4db0*/  BRA `(.L_x_99) ;  /* 0x0000000000087947 */ /* 0x000fea0003800000 */
.L_x_97:
[----:B------:R-:W-:Y:S02]  /*4dc0*/  MOV R2, 0x4de0 ;  /* 0x00004de000027802 */ /* 0x000fe40000000f00 */
[----:B-1--45:R-:W-:Y:S05]  /*4dd0*/  CALL.REL.NOINC `($__internal_2_$__cuda_sm10x_tcgen05_guardrail_trap_unallocated_columns_being_dealloced) ;  /* 0x00000048000c7944 */ /* 0x032fea0003c00000 */
.L_x_99:
[----:B------:R-:W-:Y:S01]  /*4de0*/  NOP ;  /* 0x0000000000007918 */ /* 0x000fe20000000000 */
[----:B------:R-:W-:Y:S05]  /*4df0*/  EXIT ;  /* 0x000000000000794d */ /* 0x000fea0003800000 */
.L_x_81:
[----:B------:R-:W-:-:S09]  /*4e00*/  UISETP.NE.OR UP2, UPT, UR8, 0x3, !UP2 ;  /* 0x000000030800788c */ /* 0x000fd2000d745670 */
[----:B------:R-:W-:Y:S05]  /*4e10*/  BRA.U UP2, `(.L_x_100) ;  /* 0x0000000d02447547 */ /* 0x000fea000b800000 */
[----:B------:R-:W1:Y:S01]  /*4e20*/  LDC R0, c[0x0][0xb30] ;  /* 0x0002cc00ff007b82 */ /* 0x000e620000000800 */
[----:B------:R-:W2:Y:S01]  /*4e30*/  LDCU.64 UR4, c[0x0][0x888] ;  /* 0x00011100ff0477ac */ /* 0x000ea20008000a00 */
[----:B------:R-:W-:Y:S02]  /*4e40*/  HFMA2 R25, -RZ, RZ, 0, 0 ;  /* 0x00000000ff197431 */ /* 0x000fe400000001ff */
[----:B------:R-:W-:Y:S01]  /*4e50*/  IMAD.MOV.U32 R27, RZ, RZ, 0x1 ;  /* 0x00000001ff1b7424 */ /* 0x000fe200078e00ff */
[----:B------:R-:W-:Y:S01]  /*4e60*/  MOV R23, 0x3000 ;  /* 0x0000300000177802 */ /* 0x000fe20000000f00 */
[----:B------:R-:W4:Y:S01]  /*4e70*/  LDCU.64 UR14, c[0x0][0x890] ;  /* 0x00011200ff0e77ac */ /* 0x000f220008000a00 */
[----:B------:R-:W-:Y:S01]  /*4e80*/  IMAD.MOV.U32 R26, RZ, RZ, RZ ;  /* 0x000000ffff1a7224 */ /* 0x000fe200078e00ff */
[----:B------:R-:W3:Y:S01]  /*4e90*/  LDC R22, c[0x0][0x370] ;  /* 0x0000dc00ff167b82 */ /* 0x000ee20000000800 */
[----:B------:R-:W-:Y:S01]  /*4ea0*/  UPLOP3.LUT UP1, UPT, UPT, UPT, UPT, 0x40, 0x4 ;  /* 0x000000000004789c */ /* 0x000fe20003f2e870 */
[----:B------:R-:W-:-:S06]  /*4eb0*/  UMOV UR6, URZ ;  /* 0x000000ff00067c82 */ /* 0x000fcc0008000000 */
[----:B------:R-:W3:Y:S01]  /*4ec0*/  LDC R3, c[0x0][0xb0c] ;  /* 0x0002c300ff037b82 */ /* 0x000ee20000000800 */
[----:B--2---:R-:W-:-:S03]  /*4ed0*/  UISETP.NE.U32.AND UP4, UPT, UR4, URZ, UPT ;  /* 0x000000ff0400728c */ /* 0x004fc6000bf85070 */
[----:B------:R-:W-:Y:S01]  /*4ee0*/  UMOV UR4, 0x400 ;  /* 0x0000040000047882 */ /* 0x000fe20000000000 */
[----:B----4-:R-:W-:-:S03]  /*4ef0*/  UISETP.NE.U32.AND UP5, UPT, UR14, URZ, UPT ;  /* 0x000000ff0e00728c */ /* 0x010fc6000bfa5070 */
[----:B------:R-:W2:Y:S01]  /*4f00*/  LDC R20, c[0x0][0xb20] ;  /* 0x0002c800ff147b82 */ /* 0x000ea20000000800 */
[----:B-1----:R-:W-:Y:S01]  /*4f10*/  ISETP.NE.AND P1, PT, R0, 0x1, PT ;  /* 0x000000010000780c */ /* 0x002fe20003f25270 */
[----:B------:R-:W-:Y:S02]  /*4f20*/  UISETP.NE.AND.EX UP4, UPT, UR5, URZ, UPT, UP4 ;  /* 0x000000ff0500728c */ /* 0x000fe4000bf85340 */
[----:B------:R-:W-:Y:S02]  /*4f30*/  ULEA UR4, UR38, UR4, 0x18 ;  /* 0x0000000426047291 */ /* 0x000fe4000f8ec0ff */
[----:B------:R-:W-:Y:S02]  /*4f40*/  UISETP.NE.AND.EX UP5, UPT, UR15, URZ, UPT, UP5 ;  /* 0x000000ff0f00728c */ /* 0x000fe4000bfa5350 */
[----:B------:R-:W1:Y:S08]  /*4f50*/  LDC.64 R28, c[0x0][0x348] ;  /* 0x0000d200ff1c7b82 */ /* 0x000e700000000a00 */
[----:B------:R-:W4:Y:S08]  /*4f60*/  LDC.64 R14, c[0x0][0xb10] ;  /* 0x0002c400ff0e7b82 */ /* 0x000f300000000a00 */
[----:B------:R-:W1:Y:S08]  /*4f70*/  LDC.64 R6, c[0x0][0xb18] ;  /* 0x0002c600ff067b82 */ /* 0x000e700000000a00 */
[----:B------:R-:W1:Y:S08]  /*4f80*/  LDC.64 R4, c[0x0][0xb28] ;  /* 0x0002ca00ff047b82 */ /* 0x000e700000000a00 */
[----:B--23--:R-:W1:Y:S02]  /*4f90*/  LDC R21, c[0x0][0x374] ;  /* 0x0000dd00ff157b82 */ /* 0x00ce640000000800 */
.L_x_108:
[C---:B------:R-:W-:Y:S02]  /*4fa0*/  LEA R0, R26.reuse, UR4, 0x3 ;  /* 0x000000041a007c11 */ /* 0x040fe4000f8e18ff */
[----:B------:R-:W-:Y:S02]  /*4fb0*/  SHF.L.U32 R2, R25, 0x1f, RZ ;  /* 0x0000001f19027819 */ /* 0x000fe400000006ff */
[----:B------:R-:W-:Y:S02]  /*4fc0*/  LEA R16, R26, UR4, 0x4 ;  /* 0x000000041a107c11 */ /* 0x000fe4000f8e20ff */
[----:B------:R-:W2:Y:S02]  /*4fd0*/  SYNCS.PHASECHK.TRANS64.TRYWAIT P0, [R0+URZ+0x270], R2 ;  /* 0x00027002000075a7 */ /* 0x000ea400080011ff */
[----:B--2---:R-:W-:Y:S05]  /*4fe0*/  @!P0 BRA `(.L_x_101) ;  /* 0x0000004000d88947 */ /* 0x004fea0003800000 */
.L_x_228:
[----:B------:R-:W-:Y:S01]  /*4ff0*/  ISETP.GE.AND P0, PT, R60, 0x1, PT ;  /* 0x000000013c00780c */ /* 0x000fe20003f06270 */
[----:B------:R-:W3:Y:S01]  /*5000*/  LDS.128 R16, [R16+0x300] ;  /* 0x0003000010107984 */ /* 0x000ee20000000c00 */
[----:B------:R-:W-:Y:S01]  /*5010*/  ISETP.NE.U32.AND P3, PT, RZ, UR14, PT ;  /* 0x0000000eff007c0c */ /* 0x000fe2000bf65070 */
[----:B--2---:R-:W-:Y:S03]  /*5020*/  VIADD R0, R0, 0x280 ;  /* 0x0000028000007836 */ /* 0x004fe60000000000 */
[----:B------:R-:W-:Y:S01]  /*5030*/  ISETP.NE.AND.EX P3, PT, RZ, UR15, PT, P3 ;  /* 0x0000000fff007c0c */ /* 0x000fe2000bf65330 */
[----:B------:R-:W-:Y:S01]  /*5040*/  @!PT LDS RZ, [RZ] ;  /* 0x00000000fffff984 */ /* 0x000fe20000000800 */
[----:B------:R-:W-:Y:S01]  /*5050*/  @!PT LDS RZ, [RZ] ;  /* 0x00000000fffff984 */ /* 0x000fe20000000800 */
[----:B------:R-:W-:Y:S01]  /*5060*/  @!PT LDS RZ, [RZ] ;  /* 0x00000000fffff984 */ /* 0x000fe20000000800 */
[----:B------:R-:W-:Y:S01]  /*5070*/  @!PT LDS RZ, [RZ] ;  /* 0x00000000fffff984 */ /* 0x000fe20000000800 */
[----:B------:R2:W-:Y:S06]  /*5080*/  MEMBAR.ALL.CTA ;  /* 0x0000000000007992 */ /* 0x0005ec0000008000 */
[----:B--2---:R-:W2:Y:S01]  /*5090*/  FENCE.VIEW.ASYNC.S ;  /* 0x00000000000073c6 */ /* 0x004ea20000000000 */
[----:B------:R-:W-:Y:S04]  /*50a0*/  PRMT R0, RZ, 0x654, R0 ;  /* 0x00000654ff007816 */ /* 0x000fe80000000000 */
[----:B--2---:R2:W-:Y:S01]  /*50b0*/  SYNCS.ARRIVE.TRANS64.RED.A1T0 RZ, [R0+URZ], RZ ;  /* 0x000000ff00ff79a7 */ /* 0x0045e200081004ff */
[----:B---3--:R-:W-:Y:S11]  /*50c0*/  LOP3.LUT P4, RZ, R18, 0x1, RZ, 0xc0, !PT ;  /* 0x0000000112ff7812 */ /* 0x008ff6000788c0ff */
[----:B------:R-:W-:Y:S02]  /*50d0*/  @!UPT UIADD3 URZ, UPT, UPT, URZ, URZ, URZ ;  /* 0x000000fffffff290 */ /* 0x000fe4000fffe0ff */
[----:B------:R-:W-:Y:S02]  /*50e0*/  @P4 MOV R11, R16 ;  /* 0x00000010000b4202 */ /* 0x000fe40000000f00 */
[----:B------:R-:W-:Y:S01]  /*50f0*/  @P4 LOP3.LUT R10, R17, 0xffff, RZ, 0xc0, !PT ;  /* 0x0000ffff110a4812 */ /* 0x000fe200078ec0ff */
[----:B--2---:R-:W-:Y:S06]  /*5100*/  @!P0 BRA `(.L_x_102) ;  /* 0x0000000000a48947 */ /* 0x004fec0003800000 */
[-C--:B-1----:R-:W-:Y:S01]  /*5110*/  IMAD.HI.U32 R0, R21, R7.reuse, RZ ;  /* 0x0000000715007227 */ /* 0x082fe200078e00ff */
[----:B------:R-:W-:Y:S02]  /*5120*/  ISETP.NE.AND P0, PT, R6, 0x1, PT ;  /* 0x000000010600780c */ /* 0x000fe40003f05270 */
[----:B------:R-:W-:Y:S01]  /*5130*/  ISETP.NE.AND P2, PT, R60, 0x1, PT ;  /* 0x000000013c00780c */ /* 0x000fe20003f45270 */
[----:B----4-:R-:W-:Y:S01]  /*5140*/  IMAD.HI.U32 R9, R22, R14, RZ ;  /* 0x0000000e16097227 */ /* 0x010fe200078e00ff */
[----:B------:R-:W-:Y:S02]  /*5150*/  SHF.R.U32.HI R0, RZ, R20, R0 ;  /* 0x00000014ff007219 */ /* 0x000fe40000011600 */
[----:B------:R-:W-:Y:S01]  /*5160*/  ISETP.NE.AND P5, PT, R3, 0x1, PT ;  /* 0x000000010300780c */ /* 0x000fe20003fa5270 */
[----:B------:R-:W-:Y:S01]  /*5170*/  IMAD.HI.U32 R13, R10, R7, RZ ;  /* 0x000000070a0d7227 */ /* 0x000fe200078e00ff */
[----:B------:R-:W-:Y:S02]  /*5180*/  SHF.R.U32.HI R9, RZ, R15, R9 ;  /* 0x0000000fff097219 */ /* 0x000fe40000011609 */
[----:B------:R-:W-:Y:S01]  /*5190*/  SEL R0, R21, R0, !P0 ;  /* 0x0000000015007207 */ /* 0x000fe20004000000 */
[----:B------:R-:W-:Y:S01]  /*51a0*/  IMAD.HI.U32 R12, R11, R14, RZ ;  /* 0x0000000e0b0c7227 */ /* 0x000fe200078e00ff */
[----:B------:R-:W-:Y:S03]  /*51b0*/  SEL R9, R22, R9, !P5 ;  /* 0x0000000916097207 */ /* 0x000fe60006800000 */
[-C--:B------:R-:W-:Y:S01]  /*51c0*/  IMAD.HI.U32 R8, R0, R4.reuse, RZ ;  /* 0x0000000400087227 */ /* 0x080fe200078e00ff */
[----:B------:R-:W-:Y:S03]  /*51d0*/  SHF.R.U32.HI R12, RZ, R15, R12 ;  /* 0x0000000fff0c7219 */ /* 0x000fe6000001160c */
[----:B------:R-:W-:Y:S01]  /*51e0*/  IMAD.HI.U32 R2, R9, R4, RZ ;  /* 0x0000000409027227 */ /* 0x000fe200078e00ff */
[-C--:B------:R-:W-:Y:S02]  /*51f0*/  @P2 SHF.R.U32.HI R0, RZ, R5.reuse, R8 ;  /* 0x00000005ff002219 */ /* 0x080fe40000011608 */
[----:B------:R-:W-:Y:S02]  /*5200*/  SHF.R.U32.HI R8, RZ, R20, R13 ;  /* 0x00000014ff087219 */ /* 0x000fe4000001160d */
[----:B------:R-:W-:Y:S01]  /*5210*/  @P2 SHF.R.U32.HI R9, RZ, R5, R2 ;  /* 0x00000005ff092219 */ /* 0x000fe20000011602 */
[----:B------:R-:W-:Y:S01]  /*5220*/  IMAD R0, R60, R0, RZ ;  /* 0x000000003c007224 */ /* 0x000fe200078e02ff */
[----:B------:R-:W-:Y:S02]  /*5230*/  SEL R8, R10, R8, !P0 ;  /* 0x000000080a087207 */ /* 0x000fe40004000000 */
[----:B------:R-:W-:Y:S01]  /*5240*/  SEL R2, R11, R12, !P5 ;  /* 0x0000000c0b027207 */ /* 0x000fe20006800000 */
[----:B------:R-:W-:Y:S01]  /*5250*/  IMAD R12, R60, R9, RZ ;  /* 0x000000093c0c7224 */ /* 0x000fe200078e02ff */
[C---:B------:R-:W-:Y:S01]  /*5260*/  ISETP.GE.AND P0, PT, R8.reuse, R0, PT ;  /* 0x000000000800720c */ /* 0x040fe20003f06270 */
[----:B------:R-:W-:Y:S03]  /*5270*/  IMAD.HI.U32 R0, R8, R4, RZ ;  /* 0x0000000408007227 */ /* 0x000fe600078e00ff */
[----:B------:R-:W-:Y:S02]  /*5280*/  ISETP.GE.OR P0, PT, R2, R12, P0 ;  /* 0x0000000c0200720c */ /* 0x000fe40000706670 */
[-C--:B------:R-:W-:Y:S04]  /*5290*/  SHF.R.U32.HI R0, RZ, R5.reuse, R0 ;  /* 0x00000005ff007219 */ /* 0x080fe80000011600 */
[----:B------:R-:W-:Y:S05]  /*52a0*/  SEL R13, R8, R0, !P2 ;  /* 0x00000000080d7207 */ /* 0x000fea0005000000 */
[----:B------:R-:W-:Y:S02]  /*52b0*/  IMAD.MOV R12, RZ, RZ, -R13 ;  /* 0x000000ffff0c7224 */ /* 0x000fe400078e0a0d */
[----:B------:R-:W-:Y:S04]  /*52c0*/  @!P0 IMAD.HI.U32 R0, R2, R4, RZ ;  /* 0x0000000402008227 */ /* 0x000fe800078e00ff */
[----:B------:R-:W-:Y:S01]  /*52d0*/  IMAD R12, R60, R12, R8 ;  /* 0x0000000c3c0c7224 */ /* 0x000fe200078e0208 */
[----:B------:R-:W-:Y:S04]  /*52e0*/  @!P0 SHF.R.U32.HI R0, RZ, R5, R0 ;  /* 0x00000005ff008219 */ /* 0x000fe80000011600 */
[----:B------:R-:W-:Y:S04]  /*52f0*/  @!P0 SEL R0, R2, R0, !P2 ;  /* 0x0000000002008207 */ /* 0x000fe80005000000 */
[----:B------:R-:W-:Y:S01]  /*5300*/  @!P0 IADD3 R13, PT, PT, R13, -R0, RZ ;  /* 0x800000000d0d8210 */ /* 0x000fe20007ffe0ff */
[----:B------:R-:W-:Y:S01]  /*5310*/  @!P0 IMAD R0, R9, R12, R0 ;  /* 0x0000000c09008224 */ /* 0x000fe200078e0200 */
[----:B------:R-:W-:Y:S01]  /*5320*/  IADD3 R9, PT, PT, -R8, RZ, RZ ;  /* 0x000000ff08097210 */ /* 0x000fe20007ffe1ff */
[--C-:B------:R-:W-:Y:S02]  /*5330*/  IMAD.MOV R12, RZ, RZ, -R2.reuse ;  /* 0x000000ffff0c7224 */ /* 0x100fe400078e0a02 */
[----:B------:R-:W-:Y:S02]  /*5340*/  @!P0 IMAD R8, R13, R60, R2 ;  /* 0x0000003c0d088224 */ /* 0x000fe400078e0202 */
[----:B------:R-:W-:Y:S02]  /*5350*/  @!P0 IMAD.MOV.U32 R2, RZ, RZ, R0 ;  /* 0x000000ffff028224 */ /* 0x000fe400078e0000 */
[----:B------:R-:W-:Y:S02]  /*5360*/  IMAD R11, R3, R12, R11 ;  /* 0x0000000c030b7224 */ /* 0x000fe400078e020b */
[----:B------:R-:W-:Y:S02]  /*5370*/  IMAD R10, R6, R9, R10 ;  /* 0x00000009060a7224 */ /* 0x000fe400078e020a */
[----:B------:R-:W-:Y:S02]  /*5380*/  IMAD R11, R2, R3, R11 ;  /* 0x00000003020b7224 */ /* 0x000fe400078e020b */
[----:B------:R-:W-:Y:S02]  /*5390*/  IMAD R10, R8, R6, R10 ;  /* 0x00000006080a7224 */ /* 0x000fe400078e020a */
.L_x_102:
[----:B------:R-:W-:Y:S05]  /*53a0*/  BRA.U UP1, `(.L_x_103) ;  /* 0x0000000101107547 */ /* 0x000fea000b800000 */
[----:B------:R-:W-:Y:S04]  /*53b0*/  MOV R2, UR7 ;  /* 0x0000000700027c02 */ /* 0x000fe80008000f00 */
[----:B------:R-:W-:Y:S04]  /*53c0*/  SHF.L.U32 R2, R2, 0x1f, RZ ;  /* 0x0000001f02027819 */ /* 0x000fe800000006ff */
[----:B------:R-:W2:Y:S02]  /*53d0*/  SYNCS.PHASECHK.TRANS64.TRYWAIT P0, [UR4+0x268], R2 ;  /* 0x00026802ff0075a7 */ /* 0x000ea40008001104 */
[----:B--2---:R-:W-:Y:S05]  /*53e0*/  @!P0 BRA `(.L_x_104) ;  /* 0x0000003c00ec8947 */ /* 0x004fea0003800000 */
.L_x_103:
[----:B------:R-:W-:Y:S05]  /*53f0*/  BRA.U !UP5, `(.L_x_105) ;  /* 0x000000010d347547 */ /* 0x000fea000b800000 */
[----:B------:R-:W-:Y:S01]  /*5400*/  UPLOP3.LUT UP0, UPT, UPT, UPT, UP4, 0x80, 0x8 ;  /* 0x000000000008789c */ /* 0x000fe20003f0f040 */
[----:B--2---:R-:W-:Y:S02]  /*5410*/  HFMA2 R0, -RZ, RZ, 0, 5.9604644775390625e-08 ;  /* 0x00000001ff007431 */ /* 0x004fe400000001ff */
[----:B------:R-:W-:Y:S03]  /*5420*/  IMAD.MOV.U32 R126, RZ, RZ, 0x1 ;  /* 0x00000001ff7e7424 */ /* 0x000fe600078e00ff */
[----:B------:R-:W-:Y:S05]  /*5430*/  PLOP3.LUT P0, PT, PT, PT, UP0, 0x80, 0x8 ;  /* 0x000000000008781c */ /* 0x000fea0003f0f008 */
[----:B------:R-:W2:Y:S01]  /*5440*/  @UP0 LDCU.64 UR8, c[0x0][0x888] ;  /* 0x00011100ff0807ac */ /* 0x000ea20008000a00 */
[----:B------:R-:W-:Y:S07]  /*5450*/  @UP0 UIMAD UR5, UR36, UR14, URZ ;  /* 0x0000000e240502a4 */ /* 0x000fee000f8e02ff */
[----:B------:R-:W-:Y:S01]  /*5460*/  @!P0 PRMT R126, R0, 0x7610, R126 ;  /* 0x00007610007e8816 */ /* 0x000fe2000000007e */
[----:B--2---:R-:W-:Y:S03]  /*5470*/  @UP0 UIMAD.WIDE UR8, UR5, 0x4, UR8 ;  /* 0x00000004050808a5 */ /* 0x004fe6000f8e0208 */
[----:B------:R-:W2:Y:S03]  /*5480*/  @!UP0 LDCU UR5, c[0x0][0x880] ;  /* 0x00011000ff0587ac */ /* 0x000ea60008000800 */
[----:B------:R-:W-:Y:S01]  /*5490*/  IMAD.U32 R8, RZ, RZ, UR8 ;  /* 0x00000008ff087e24 */ /* 0x000fe2000f8e00ff */
[----:B------:R-:W-:Y:S05]  /*54a0*/  MOV R9, UR9 ;  /* 0x0000000900097c02 */ /* 0x000fea0008000f00 */
[----:B-----5:R3:W5:Y:S02]  /*54b0*/  @P0 LDG.E R67, desc[UR42][R8.64] ;  /* 0x0000002a08430981 */ /* 0x020764000c1e1900 */
[----:B--23--:R-:W-:Y:S07]  /*54c0*/  @!P0 IMAD.U32 R67, RZ, RZ, UR5 ;  /* 0x00000005ff438e24 */ /* 0x00cfee000f8e00ff */
.L_x_105:
[----:B-----5:R-:W-:Y:S01]  /*54d0*/  @!P3 FSETP.EQ.AND P2, PT, R67, RZ, PT ;  /* 0x000000ff4300b20b */ /* 0x020fe20003f42000 */
[----:B------:R-:W-:Y:S01]  /*54e0*/  @!UPT UIADD3 URZ, UPT, UPT, URZ, URZ, URZ ;  /* 0x000000fffffff290 */ /* 0x000fe2000fffe0ff */
[----:B------:R-:W-:Y:S11]  /*54f0*/  @!P3 BRA `(.L_x_106) ;  /* 0x000000000014b947 */ /* 0x000ff60003800000 */
[----:B------:R-:W-:Y:S02]  /*5500*/  LOP3.LUT P0, RZ, R126, 0xff, RZ, 0xc0, !PT ;  /* 0x000000ff7eff7812 */ /* 0x000fe4000780c0ff */
[----:B------:R-:W-:Y:S04]  /*5510*/  PLOP3.LUT P2, PT, PT, PT, UP0, 0x80, 0x8 ;  /* 0x000000000008781c */ /* 0x000fe80003f4f008 */
[----:B------:R-:W-:Y:S07]  /*5520*/  PLOP3.LUT P2, PT, P2, PT, PT, 0x8, 0x80 ;  /* 0x000000000080781c */ /* 0x000fee000174e170 */
[----:B------:R-:W-:Y:S11]  /*5530*/  @P0 FSETP.EQ.AND P2, PT, R67, RZ, PT ;  /* 0x000000ff4300020b */ /* 0x000ff60003f42000 */
[----:B------:R-:W-:Y:S02]  /*5540*/  @!UPT UIADD3 URZ, UPT, UPT, URZ, URZ, URZ ;  /* 0x000000fffffff290 */ /* 0x000fe4000fffe0ff */
.L_x_106:
[----:B------:R-:W3:Y:S01]  /*5550*/  LDC.64 R8, c[0x0][0xb10] ;  /* 0x0002c400ff087b82 */ /* 0x000ee20000000a00 */
[----:B------:R-:W-:Y:S01]  /*5560*/  ULEA UR13, UR6, UR4, 0x3 ;  /* 0x00000004060d7291 */ /* 0x000fe2000f8e18ff */
[----:B------:R-:W-:Y:S01]  /*5570*/  SHF.L.U32 R30, R27, 0x1f, RZ ;  /* 0x0000001f1b1e7819 */ /* 0x000fe200000006ff */
[----:B------:R-:W-:Y:S01]  /*5580*/  VIADD R26, R26, 0x1 ;  /* 0x000000011a1a7836 */ /* 0x000fe20000000000 */
[----:B------:R-:W-:Y:S04]  /*5590*/  @P4 SHF.R.U32.HI R24, RZ, 0x10, R17 ;  /* 0x00000010ff184819 */ /* 0x000fe80000011611 */
[----:B------:R-:W5:Y:S02]  /*55a0*/  LDC.64 R12, c[0x0][0xb18] ;  /* 0x0002c600ff0c7b82 */ /* 0x000f640000000a00 */
[----:B------:R-:W1:Y:S01]  /*55b0*/  SYNCS.PHASECHK.TRANS64.TRYWAIT P5, [UR13+0x250], R30 ;  /* 0x0002501eff0075a7 */ /* 0x000e6200080a110d */
[C---:B---3--:R-:W-:Y:S05]  /*55c0*/  @!P1 IMAD.HI.U32 R8, R11.reuse, R8, RZ ;  /* 0x000000080b089227 */ /* 0x048fea00078e00ff */
[----:B--2---:R-:W2:Y:S01]  /*55d0*/  @!P1 LDC R0, c[0x0][0xb20] ;  /* 0x0002c800ff009b82 */ /* 0x004ea20000000800 */
[----:B------:R-:W-:Y:S01]  /*55e0*/  @!P1 SHF.R.U32.HI R8, RZ, R9, R8 ;  /* 0x00000009ff089219 */ /* 0x000fe20000011608 */
[----:B-----5:R-:W-:Y:S01]  /*55f0*/  @!P1 IMAD.HI.U32 R13, R10, R13, RZ ;  /* 0x0000000d0a0d9227 */ /* 0x020fe200078e00ff */
[----:B------:R-:W-:Y:S05]  /*5600*/  @!P1 ISETP.NE.AND P0, PT, R12, 0x1, PT ;  /* 0x000000010c00980c */ /* 0x000fea0003f05270 */
[----:B------:R-:W3:Y:S01]  /*5610*/  @!P1 LDC R2, c[0x0][0xb0c] ;  /* 0x0002c300ff029b82 */ /* 0x000ee20000000800 */
[----:B--2---:R-:W-:Y:S02]  /*5620*/  @!P1 SHF.R.U32.HI R0, RZ, R0, R13 ;  /* 0x00000000ff009219 */ /* 0x004fe4000001160d */
[----:B---3--:R-:W-:Y:S02]  /*5630*/  @!P1 ISETP.NE.AND P3, PT, R2, 0x1, PT ;  /* 0x000000010200980c */ /* 0x008fe40003f65270 */
[----:B------:R-:W-:Y:S02]  /*5640*/  @!P1 SEL R9, R10, R0, !P0 ;  /* 0x000000000a099207 */ /* 0x000fe40004000000 */
[----:B------:R-:W-:Y:S02]  /*5650*/  ELECT P0, URZ, PT ;  /* 0x0000000000ff782f */ /* 0x000fe40003800000 */
[----:B------:R-:W-:Y:S05]  /*5660*/  @!P1 SEL R8, R11, R8, !P3 ;  /* 0x000000080b089207 */ /* 0x000fea0005800000 */
[----:B------:R-:W-:Y:S02]  /*5670*/  @!P1 IMAD.IADD R0, R9, 0x1, -R8 ;  /* 0x0000000109009824 */ /* 0x000fe400078e0a08 */
[----:B------:R-:W-:Y:S02]  /*5680*/  @!P1 IMAD.IADD R8, R8, 0x1, -R9 ;  /* 0x0000000108089824 */ /* 0x000fe400078e0a09 */
[----:B------:R-:W-:Y:S02]  /*5690*/  @!P1 IMAD R11, R0, R2, R11 ;  /* 0x00000002000b9224 */ /* 0x000fe400078e020b */
[----:B------:R-:W-:Y:S01]  /*56a0*/  @!P1 IMAD R10, R8, R12, R10 ;  /* 0x0000000c080a9224 */ /* 0x000fe200078e020a */
[----:B-1----:R-:W-:Y:S06]  /*56b0*/  @!P5 BRA `(.L_x_107) ;  /* 0x0000003c0050d947 */ /* 0x002fec0003800000 */
.L_x_231:
[----:B------:R-:W-:Y:S01]  /*56c0*/  UIADD3 UR25, UPT, UPT, UR13, 0x240, URZ ;  /* 0x000002400d197890 */ /* 0x000fe2000fffe0ff */
[----:B------:R-:W-:Y:S01]  /*56d0*/  PLOP3.LUT P0, PT, P2, P0, PT, 0xf2, 0x2f ;  /* 0x00000000002f781c */ /* 0x000fe20001701e72 */
[----:B------:R-:W-:Y:S01]  /*56e0*/  UMOV UR22, 0x0 ;  /* 0x0000000000167882 */ /* 0x000fe20000000000 */
[----:B------:R-:W-:Y:S01]  /*56f0*/  UMOV UR23, 0x10000000 ;  /* 0x1000000000177882 */ /* 0x000fe20000000000 */
[----:B------:R-:W-:Y:S01]  /*5700*/  UPRMT UR21, UR38, 0x654, UR25 ;  /* 0x0000065426157896 */ /* 0x000fe20008000019 */
[----:B------:R-:W-:Y:S01]  /*5710*/  UMOV UR28, UR36 ;  /* 0x00000024001c7c82 */ /* 0x000fe20008000000 */
[----:B------:R-:W-:Y:S01]  /*5720*/  UMOV UR20, UR36 ;  /* 0x0000002400147c82 */ /* 0x000fe20008000000 */
[----:B------:R-:W-:Y:S01]  /*5730*/  UMOV UR17, UR25 ;  /* 0x0000001900117c82 */ /* 0x000fe20008000000 */
[----:B------:R-:W-:Y:S01]  /*5740*/  UMOV UR12, UR36 ;  /* 0x00000024000c7c82 */ /* 0x000fe20008000000 */
[----:B------:R-:W-:Y:S05]  /*5750*/  @P4 R2UR UR36, R24 ;  /* 0x00000000182442ca */ /* 0x000fea00000e0000 */
[----:B------:R-:W-:Y:S01]  /*5760*/  @!P0 IADD3 R2, P2, PT, R28, 0x580, RZ ;  /* 0x000005801c028810 */ /* 0x000fe20007f5e0ff */
[----:B------:R-:W-:Y:S01]  /*5770*/  @!P0 IMAD R124, R124, 0x30, RZ ;  /* 0x000000307c7c8824 */ /* 0x000fe200078e02ff */
[----:B------:R-:W-:Y:S01]  /*5780*/  VOTEU.ALL UP3, P0 ;  /* 0x0000000000ff7886 */ /* 0x000fe20000060000 */
[----:B------:R-:W-:Y:S01]  /*5790*/  VOTEU.ALL UP2, P0 ;  /* 0x0000000000ff7886 */ /* 0x000fe20000040000 */
[----:B------:R-:W-:Y:S01]  /*57a0*/  @!P0 R2UR UR9, R2 ;  /* 0x00000000020982ca */ /* 0x000fe200000e0000 */
[----:B-1----:R-:W-:Y:S01]  /*57b0*/  @!P0 IMAD.X R0, RZ, RZ, R29, P2 ;  /* 0x000000ffff008224 */ /* 0x002fe200010e061d */
[----:B------:R-:W-:Y:S01]  /*57c0*/  @!P0 R2UR UR26, R124 ;  /* 0x000000007c1a82ca */ /* 0x000fe200000e0000 */
[----:B------:R-:W-:Y:S01]  /*57d0*/  @!P0 IMAD.SHL.U32 R125, R125, 0x80, RZ ;  /* 0x000000807d7d8824 */ /* 0x000fe200078e00ff */
[----:B------:R-:W-:Y:S01]  /*57e0*/  VOTEU.ALL UP1, P0 ;  /* 0x0000000000ff7886 */ /* 0x000fe20000020000 */
[----:B------:R-:W-:Y:S01]  /*57f0*/  IMAD.IADD R124, R10, 0x1, R122 ;  /* 0x000000010a7c7824 */ /* 0x000fe200078e027a */
[----:B------:R-:W-:Y:S02]  /*5800*/  @!P0 R2UR UR8, R0 ;  /* 0x00000000000882ca */ /* 0x000fe400000e0000 */
[----:B------:R-:W-:Y:S01]  /*5810*/  @!P0 R2UR UR27, R125 ;  /* 0x000000007d1b82ca */ /* 0x000fe200000e0000 */
[----:B------:R-:W-:Y:S01]  /*5820*/  @!UP1 UIMAD UR5, UR6, 0x3000, UR4 ;  /* 0x00003000060598a4 */ /* 0x000fe2000f8e0204 */
[----:B------:R-:W-:Y:S03]  /*5830*/  IMAD.IADD R125, R11, 0x1, R123 ;  /* 0x000000010b7d7824 */ /* 0x000fe600078e027b */
[----:B------:R-:W-:Y:S01]  /*5840*/  @!UP1 UIADD3 UR24, UPT, UPT, UR5, 0x400, URZ ;  /* 0x0000040005189890 */ /* 0x000fe2000fffe0ff */
[----:B------:R-:W-:Y:S01]  /*5850*/  IMAD.U32 R8, RZ, RZ, UR9 ;  /* 0x00000009ff087e24 */ /* 0x000fe2000f8e00ff */
[----:B------:R-:W-:Y:S02]  /*5860*/  @!UP1 UIADD3 UR18, UPT, UPT, UR26, 0x10, URZ ;  /* 0x000000101a129890 */ /* 0x000fe4000fffe0ff */
[----:B------:R-:W-:Y:S02]  /*5870*/  @!UP1 UIADD3 UR16, UPT, UPT, UR5, 0x1400, URZ ;  /* 0x0000140005109890 */ /* 0x000fe4000fffe0ff */
[----:B------:R-:W-:Y:S01]  /*5880*/  IMAD.U32 R9, RZ, RZ, UR8 ;  /* 0x00000008ff097e24 */ /* 0x000fe2000f8e00ff */
[----:B------:R-:W-:Y:S01]  /*5890*/  @!P0 R2UR UR30, R8 ;  /* 0x00000000081e82ca */ /* 0x000fe200000e0000 */
[----:B------:R-:W-:Y:S01]  /*58a0*/  UMOV UR19, UR27 ;  /* 0x0000001b00137c82 */ /* 0x000fe20008000000 */
[----:B------:R-:W-:Y:S02]  /*58b0*/  @!UP1 UIADD3 UR10, UPT, UPT, UR26, 0x20, URZ ;  /* 0x000000201a0a9890 */ /* 0x000fe4000fffe0ff */
[----:B------:R-:W-:Y:S01]  /*58c0*/  @!P0 R2UR UR31, R9 ;  /* 0x00000000091f82ca */ /* 0x000fe200000e0000 */
[----:B------:R-:W-:Y:S01]  /*58d0*/  @!UP1 UIADD3 UR8, UPT, UPT, UR5, 0x2400, URZ ;  /* 0x0000240005089890 */ /* 0x000fe2000fffe0ff */
[----:B------:R-:W-:Y:S01]  /*58e0*/  VOTEU.ALL UP1, P0 ;  /* 0x0000000000ff7886 */ /* 0x000fe20000020000 */
[----:B------:R-:W-:Y:S01]  /*58f0*/  UMOV UR9, UR25 ;  /* 0x0000001900097c82 */ /* 0x000fe20008000000 */
[----:B------:R-:W-:Y:S09]  /*5900*/  UMOV UR11, UR27 ;  /* 0x0000001b000b7c82 */ /* 0x000ff20008000000 */
[----:B------:R2:W-:Y:S01]  /*5910*/  @!UP3 UTMALDG.3D [UR24], [UR30], desc[UR22] ;  /* 0x000016181e00b5b4 */ /* 0x0005e20008011000 */
[----:B------:R2:W-:Y:S01]  /*5920*/  @!UP2 UTMALDG.3D [UR16], [UR30], desc[UR22] ;  /* 0x000016101e00a5b4 */ /* 0x0005e20008011000 */
[----:B------:R2:W-:Y:S01]  /*5930*/  @!UP1 UTMALDG.3D [UR8], [UR30], desc[UR22] ;  /* 0x000016081e0095b4 */ /* 0x0005e20008011000 */
[----:B------:R2:W-:Y:S01]  /*5940*/  @!P0 SYNCS.ARRIVE.TRANS64.RED.A0TR RZ, [UR13+0x240], R23 ;  /* 0x00024017ffff89a7 */ /* 0x0005e2000830040d */
[C---:B------:R-:W-:Y:S04]  /*5950*/  ISETP.NE.AND P0, PT, R26.reuse, 0x2, PT ;  /* 0x000000021a00780c */ /* 0x040fe80003f05270 */
[----:B------:R-:W-:Y:S02]  /*5960*/  SEL R0, RZ, 0x1, P0 ;  /* 0x00000001ff007807 */ /* 0x000fe40000000000 */
[----:B------:R-:W-:Y:S02]  /*5970*/  SEL R26, R26, RZ, P0 ;  /* 0x000000ff1a1a7207 */ /* 0x000fe40000000000 */
[----:B------:R-:W-:Y:S01]  /*5980*/  LOP3.LUT R25, R25, R0, RZ, 0x3c, !PT ;  /* 0x0000000019197212 */ /* 0x000fe200078e3cff */
[----:B------:R-:W-:Y:S01]  /*5990*/  SYNCS.ARRIVE.TRANS64.RED.A1T0 RZ, [UR21], RZ ;  /* 0x000000ffffff79a7 */ /* 0x000fe20008100415 */
[----:B------:R-:W-:Y:S04]  /*59a0*/  UIADD3 UR21, UPT, UPT, UR6, 0x1, URZ ;  /* 0x0000000106157890 */ /* 0x000fe8000fffe0ff */
[----:B------:R-:W-:Y:S04]  /*59b0*/  UISETP.NE.AND UP1, UPT, UR21, 0x2, UPT ;  /* 0x000000021500788c */ /* 0x000fe8000bf25270 */
[----:B------:R-:W-:Y:S02]  /*59c0*/  USEL UR13, URZ, 0x1, UP1 ;  /* 0x00000001ff0d7887 */ /* 0x000fe40008800000 */
[----:B------:R-:W-:Y:S02]  /*59d0*/  USEL UR6, UR21, URZ, UP1 ;  /* 0x000000ff15067287 */ /* 0x000fe40008800000 */
[----:B------:R-:W-:Y:S02]  /*59e0*/  UPLOP3.LUT UP1, UPT, UPT, UPT, UPT, 0x80, 0x8 ;  /* 0x000000000008789c */ /* 0x000fe40003f2f070 */
[----:B------:R-:W-:Y:S01]  /*59f0*/  LOP3.LUT R27, R27, UR13, RZ, 0x3c, !PT ;  /* 0x0000000d1b1b7c12 */ /* 0x000fe2000f8e3cff */
[----:B--2---:R-:W-:Y:S08]  /*5a00*/  @P4 BRA `(.L_x_108) ;  /* 0xfffffff400644947 */ /* 0x004ff0000383ffff */
[----:B------:R-:W-:Y:S01]  /*5a10*/  UIADD3 UR5, UPT, UPT, UR4, 0x250, URZ ;  /* 0x0000025004057890 */ /* 0x000fe2000fffe0ff */
[----:B------:R-:W-:-:S03]  /*5a20*/  SHF.L.U32 R2, R27, 0x1f, RZ ;  /* 0x0000001f1b027819 */ /* 0x000fc600000006ff */
[----:B------:R-:W-:-:S09]  /*5a30*/  ULEA UR4, UR6, UR5, 0x3 ;  /* 0x0000000506047291 */ /* 0x000fd2000f8e18ff */
[----:B------:R-:W1:Y:S02]  /*5a40*/  SYNCS.PHASECHK.TRANS64.TRYWAIT P0, [UR4], R2 ;  /* 0x00000002ff0075a7 */ /* 0x000e640008001104 */
[----:B-1----:R-:W-:Y:S05]  /*5a50*/  @!P0 BRA `(.L_x_109) ;  /* 0x0000003800808947 */ /* 0x002fea0003800000 */
.L_x_233:
[----:B------:R-:W-:-:S04]  /*5a60*/  UIADD3 UR6, UPT, UPT, UR6, 0x1, URZ ;  /* 0x0000000106067890 */ /* 0x000fc8000fffe0ff */
[----:B------:R-:W-:-:S04]  /*5a70*/  UISETP.NE.AND UP0, UPT, UR6, 0x2, UPT ;  /* 0x000000020600788c */ /* 0x000fc8000bf05270 */
[----:B------:R-:W-:Y:S02]  /*5a80*/  USEL UR4, URZ, 0x1, UP0 ;  /* 0x00000001ff047887 */ /* 0x000fe40008000000 */
[----:B------:R-:W-:-:S04]  /*5a90*/  USEL UR6, UR6, URZ, UP0 ;  /* 0x000000ff06067287 */ /* 0x000fc80008000000 */
[----:B------:R-:W-:Y:S01]  /*5aa0*/  ULEA UR6, UR6, UR5, 0x3 ;  /* 0x0000000506067291 */ /* 0x000fe2000f8e18ff */
[----:B-1----:R-:W-:-:S04]  /*5ab0*/  LOP3.LUT R2, R27, UR4, RZ, 0x3c, !PT ;  /* 0x000000041b027c12 */ /* 0x002fc8000f8e3cff */
[----:B------:R-:W-:Y:S01]  /*5ac0*/  SHF.L.U32 R2, R2, 0x1f, RZ ;  /* 0x0000001f02027819 */ /* 0x000fe200000006ff */
[----:B------:R-:W-:-:S07]  /*5ad0*/  IMAD.U32 R0, RZ, RZ, UR6 ;  /* 0x00000006ff007e24 */ /* 0x000fce000f8e00ff */
.L_x_110:
[----:B-1----:R1:W2:Y:S02]  /*5ae0*/  SYNCS.PHASECHK.TRANS64.TRYWAIT P0, [R0+URZ], R2 ;  /* 0x00000002000075a7 */ /* 0x0022a400080011ff */
[----:B--2---:R-:W-:Y:S05]  /*5af0*/  @!P0 NANOSLEEP.SYNCS 0x989680 ;  /* 0x009896800000895d */ /* 0x004fea0003900000 */
[----:B------:R-:W2:Y:S02]  /*5b00*/  @!P0 SYNCS.PHASECHK.TRANS64 P0, [R0+URZ], R2 ;  /* 0x00000002000085a7 */ /* 0x000ea400080010ff */
[----:B--2---:R-:W-:Y:S05]  /*5b10*/  @P0 EXIT ;  /* 0x000000000000094d */ /* 0x004fea0003800000 */
[----:B------:R-:W-:Y:S05]  /*5b20*/  BRA `(.L_x_110) ;  /* 0xfffffffc00ec7947 */ /* 0x000fea000383ffff */
.L_x_100:
[----:B------:R-:W-:-:S06]  /*5b30*/  UISETP.GE.AND UP1, UPT, UR8, 0x4, UPT ;  /* 0x000000040800788c */ /* 0x000fcc000bf26270 */
[----:B------:R-:W-:-:S13]  /*5b40*/  PLOP3.LUT P0, PT, PT, PT, UP1, 0x80, 0x8 ;  /* 0x000000000008781c */ /* 0x000fda0003f0f018 */
[----:B------:R-:W-:Y:S05]  /*5b50*/  @!P0 EXIT ;  /* 0x000000000000894d */ /* 0x000fea0003800000 */
[----:B------:R-:W-:Y:S01]  /*5b60*/  BAR.SYNC.DEFER_BLOCKING 0x6, 0xa0 ;  /* 0x0182800000007b1d */ /* 0x000fe20000010000 */
[C---:B------:R-:W-:Y:S02]  /*5b70*/  IMAD.SHL.U32 R2, R138.reuse, 0x10, RZ ;  /* 0x000000108a027824 */ /* 0x040fe400078e00ff */
[----:B------:R-:W-:Y:S02]  /*5b80*/  HFMA2 R137, -RZ, RZ, 0, 5.9604644775390625e-08 ;  /* 0x00000001ff897431 */ /* 0x000fe400000001ff */
[C---:B------:R-:W-:Y:S01]  /*5b90*/  IMAD.U32 R22, R138.reuse, 0x10000, RZ ;  /* 0x000100008a167824 */ /* 0x040fe200078e00ff */
[----:B------:R-:W-:Y:S01]  /*5ba0*/  MOV R141, RZ ;  /* 0x000000ff008d7202 */ /* 0x000fe20000000f00 */
[----:B------:R-:W-:Y:S01]  /*5bb0*/  IMAD.SHL.U32 R130, R138, 0x2, RZ ;  /* 0x000000028a827824 */ /* 0x000fe200078e00ff */
[----:B------:R-:W-:Y:S01]  /*5bc0*/  UMOV UR37, 0x400 ;  /* 0x0000040000257882 */ /* 0x000fe20000000000 */
[----:B------:R-:W1:Y:S01]  /*5bd0*/  LDC R129, c[0x0][0x370] ;  /* 0x0000dc00ff817b82 */ /* 0x000e620000000800 */
[----:B------:R-:W-:Y:S01]  /*5be0*/  ULEA UR37, UR38, UR37, 0x18 ;  /* 0x0000002526257291 */ /* 0x000fe2000f8ec0ff */
[----:B------:R-:W-:Y:S01]  /*5bf0*/  LOP3.LUT P0, R3, R2, 0x40, RZ, 0xc0, !PT ;  /* 0x0000004002037812 */ /* 0x000fe2000780c0ff */
[----:B------:R-:W-:Y:S01]  /*5c00*/  IMAD.MOV.U32 R66, RZ, RZ, RZ ;  /* 0x000000ffff427224 */ /* 0x000fe200078e00ff */
[----:B------:R-:W-:Y:S01]  /*5c10*/  LOP3.LUT R22, R22, 0x600000, RZ, 0xc0, !PT ;  /* 0x0060000016167812 */ /* 0x000fe200078ec0ff */
[----:B------:R-:W-:Y:S01]  /*5c20*/  IMAD.MOV.U32 R136, RZ, RZ, RZ ;  /* 0x000000ffff887224 */ /* 0x000fe200078e00ff */
[----:B------:R-:W-:-:S02]  /*5c30*/  LOP3.LUT R130, R3, 0x8, R130, 0xf8, !PT ;  /* 0x0000000803827812 */ /* 0x000fc400078ef882 */
[----:B------:R-:W-:Y:S01]  /*5c40*/  CS2R R134, SRZ ;  /* 0x0000000000867805 */ /* 0x000fe2000001ff00 */
[----:B------:R-:W2:Y:S01]  /*5c50*/  LDC R62, c[0x0][0xb0c] ;  /* 0x0002c300ff3e7b82 */ /* 0x000ea20000000800 */
[----:B------:R-:W-:Y:S01]  /*5c60*/  P2R R132, PR, RZ, 0x1 ;  /* 0x00000001ff847803 */ /* 0x000fe20000000000 */
[----:B------:R-:W4:Y:S01]  /*5c70*/  LDCU.64 UR48, c[0x0][0x348] ;  /* 0x00006900ff3077ac */ /* 0x000f220008000a00 */
[----:B------:R-:W-:Y:S02]  /*5c80*/  LOP3.LUT R130, R130, 0x7b0, R2, 0xf8, !PT ;  /* 0x000007b082827812 */ /* 0x000fe400078ef802 */
[----:B------:R-:W-:Y:S01]  /*5c90*/  LOP3.LUT R138, R138, 0x60, RZ, 0xc0, !PT ;  /* 0x000000608a8a7812 */ /* 0x000fe200078ec0ff */
[----:B------:R-:W1:Y:S02]  /*5ca0*/  LDCU.64 UR40, c[0x0][0x888] ;  /* 0x00011100ff2877ac */ /* 0x000e640008000a00 */
[----:B------:R-:W1:Y:S01]  /*5cb0*/  LDC R127, c[0x0][0xb20] ;  /* 0x0002c800ff7f7b82 */ /* 0x000e620000000800 */
[----:B------:R-:W3:Y:S01]  /*5cc0*/  LDS R0, [UR37+0x320] ;  /* 0x00032025ff007984 */ /* 0x000ee20008000800 */
[----:B------:R-:W-:Y:S01]  /*5cd0*/  UIADD3 UR46, UPT, UPT, UR37, 0x400, URZ ;  /* 0x00000400252e7890 */ /* 0x000fe2000fffe0ff */
[----:B------:R-:W-:Y:S01]  /*5ce0*/  UMOV UR39, URZ ;  /* 0x000000ff00277c82 */ /* 0x000fe20008000000 */
[----:B------:R-:W-:-:S04]  /*5cf0*/  UMOV UR45, URZ ;  /* 0x000000ff002d7c82 */ /* 0x000fc80008000000 */
[----:B------:R-:W1:Y:S08]  /*5d00*/  LDC R61, c[0x0][0xb30] ;  /* 0x0002cc00ff3d7b82 */ /* 0x000e700000000800 */
[----:B------:R-:W1:Y:S08]  /*5d10*/  LDC.64 R120, c[0x0][0xb10] ;  /* 0x0002c400ff787b82 */ /* 0x000e700000000a00 */
[----:B------:R-:W1:Y:S08]  /*5d20*/  LDC.64 R58, c[0x0][0xb18] ;  /* 0x0002c600ff3a7b82 */ /* 0x000e700000000a00 */
[----:B------:R-:W1:Y:S08]  /*5d30*/  LDC.64 R116, c[0x0][0x888] ;  /* 0x00022200ff747b82 */ /* 0x000e700000000a00 */
[----:B------:R-:W1:Y:S01]  /*5d40*/  LDC.64 R56, c[0x0][0xb28] ;  /* 0x0002ca00ff387b82 */ /* 0x000e620000000a00 */
[----:B---3--:R-:W-:-:S07]  /*5d50*/  IMAD.IADD R22, R0, 0x1, R22 ;  /* 0x0000000100167824 */ /* 0x008fce00078e0216 */
[----:B------:R-:W3:Y:S08]  /*5d60*/  LDC.64 R118, c[0x0][0x890] ;  /* 0x00022400ff767b82 */ /* 0x000ef00000000a00 */
[----:B------:R-:W1:Y:S08]  /*5d70*/  LDC.64 R114, c[0x0][0x8b0] ;  /* 0x00022c00ff727b82 */ /* 0x000e700000000a00 */
[----:B------:R-:W1:Y:S08]  /*5d80*/  LDC.64 R112, c[0x0][0x8a8] ;  /* 0x00022a00ff707b82 */ /* 0x000e700000000a00 */
[----:B--2-4-:R-:W1:Y:S02]  /*5d90*/  LDC R128, c[0x0][0x374] ;  /* 0x0000dd00ff807b82 */ /* 0x014e640000000800 */
.L_x_132:
[----:B------:R-:W-:Y:S02]  /*5da0*/  LEA R0, R141, UR37, 0x3 ;  /* 0x000000258d007c11 */ /* 0x000fe4000f8e18ff */
[----:B------:R-:W-:Y:S02]  /*5db0*/  SHF.L.U32 R2, R135, 0x1f, RZ ;  /* 0x0000001f87027819 */ /* 0x000fe400000006ff */
[----:B------:R-:W-:Y:S02]  /*5dc0*/  LEA R16, R141, UR37, 0x4 ;  /* 0x000000258d107c11 */ /* 0x000fe4000f8e20ff */
[----:B--2---:R-:W2:Y:S02]  /*5dd0*/  SYNCS.PHASECHK.TRANS64.TRYWAIT P0, [R0+URZ+0x270], R2 ;  /* 0x00027002000075a7 */ /* 0x004ea400080011ff */
[----:B-12---:R-:W-:Y:S05]  /*5de0*/  @!P0 BRA `(.L_x_111) ;  /* 0x0000003400b48947 */ /* 0x006fea0003800000 */
.L_x_234:
[----:B------:R-:W4:Y:S01]  /*5df0*/  LDC.64 R10, c[0x0][0xb10] ;  /* 0x0002c400ff0a7b82 */ /* 0x000f220000000a00 */
[----:B------:R-:W3:Y:S01]  /*5e00*/  LDS.128 R16, [R16+0x300] ;  /* 0x0003000010107984 */ /* 0x000ee20000000c00 */
[----:B-1----:R-:W-:Y:S01]  /*5e10*/  ISETP.NE.AND P1, PT, R61, 0x1, PT ;  /* 0x000000013d00780c */ /* 0x002fe20003f25270 */
[----:B--2---:R-:W-:Y:S01]  /*5e20*/  VIADD R0, R0, 0x280 ;  /* 0x0000028000007836 */ /* 0x004fe20000000000 */
[----:B------:R-:W-:Y:S04]  /*5e30*/  ISETP.GE.AND P0, PT, R60, 0x1, PT ;  /* 0x000000013c00780c */ /* 0x000fe80003f06270 */
[----:B------:R-:W1:Y:S01]  /*5e40*/  LDC.64 R8, c[0x0][0xb18] ;  /* 0x0002c600ff087b82 */ /* 0x000e620000000a00 */
[----:B------:R-:W-:Y:S01]  /*5e50*/  PRMT R0, RZ, 0x654, R0 ;  /* 0x00000654ff007816 */ /* 0x000fe20000000000 */
[----:B------:R-:W-:Y:S01]  /*5e60*/  @!PT LDS RZ, [RZ] ;  /* 0x00000000fffff984 */ /* 0x000fe20000000800 */
[----:B------:R-:W-:Y:S01]  /*5e70*/  @!PT LDS RZ, [RZ] ;  /* 0x00000000fffff984 */ /* 0x000fe20000000800 */
[----:B------:R-:W-:Y:S01]  /*5e80*/  @!PT LDS RZ, [RZ] ;  /* 0x00000000fffff984 */ /* 0x000fe20000000800 */
[----:B------:R-:W-:Y:S01]  /*5e90*/  @!PT LDS RZ, [RZ] ;  /* 0x00000000fffff984 */ /* 0x000fe20000000800 */
[----:B------:R2:W-:Y:S06]  /*5ea0*/  MEMBAR.ALL.CTA ;  /* 0x0000000000007992 */ /* 0x0005ec0000008000 */
[----:B--2---:R-:W2:Y:S01]  /*5eb0*/  FENCE.VIEW.ASYNC.S ;  /* 0x00000000000073c6 */ /* 0x004ea20000000000 */
[----:B------:R-:W1:Y:S08]  /*5ec0*/  @!P1 LDC R12, c[0x0][0xb20] ;  /* 0x0002c800ff0c9b82 */ /* 0x000e700000000800 */
[----:B------:R-:W1:Y:S01]  /*5ed0*/  @!P1 LDC R7, c[0x0][0xb0c] ;  /* 0x0002c300ff079b82 */ /* 0x000e620000000800 */
[----:B--2---:R2:W-:Y:S01]  /*5ee0*/  SYNCS.ARRIVE.TRANS64.RED.A1T0 RZ, [R0+URZ], RZ ;  /* 0x000000ff00ff79a7 */ /* 0x0045e200081004ff */
[----:B---3--:R-:W-:Y:S04]  /*5ef0*/  LOP3.LUT P4, RZ, R18, 0x1, RZ, 0xc0, !PT ;  /* 0x0000000112ff7812 */ /* 0x008fe8000788c0ff */
[----:B------:R-:W-:Y:S09]  /*5f00*/  P2R R139, PR, RZ, 0x10 ;  /* 0x00000010ff8b7803 */ /* 0x000ff20000000000 */
[----:B------:R-:W-:Y:S02]  /*5f10*/  @P4 MOV R64, R16 ;  /* 0x0000001000404202 */ /* 0x000fe40000000f00 */
[----:B------:R-:W-:Y:S01]  /*5f20*/  @P4 LOP3.LUT R63, R17, 0xffff, RZ, 0xc0, !PT ;  /* 0x0000ffff113f4812 */ /* 0x000fe200078ec0ff */
[----:B--2-4-:R-:W-:Y:S06]  /*5f30*/  @!P0 BRA `(.L_x_112) ;  /* 0x0000000000a48947 */ /* 0x014fec0003800000 */
[----:B------:R-:W-:Y:S01]  /*5f40*/  IMAD.HI.U32 R0, R128, R59, RZ ;  /* 0x0000003b80007227 */ /* 0x000fe200078e00ff */
[----:B------:R-:W-:Y:S02]  /*5f50*/  ISETP.NE.AND P0, PT, R58, 0x1, PT ;  /* 0x000000013a00780c */ /* 0x000fe40003f05270 */
[----:B------:R-:W-:Y:S01]  /*5f60*/  ISETP.NE.AND P2, PT, R60, 0x1, PT ;  /* 0x000000013c00780c */ /* 0x000fe20003f45270 */
[----:B------:R-:W-:Y:S01]  /*5f70*/  IMAD.HI.U32 R4, R129, R120, RZ ;  /* 0x0000007881047227 */ /* 0x000fe200078e00ff */
[----:B------:R-:W-:Y:S02]  /*5f80*/  SHF.R.U32.HI R0, RZ, R127, R0 ;  /* 0x0000007fff007219 */ /* 0x000fe40000011600 */
[----:B------:R-:W-:Y:S01]  /*5f90*/  ISETP.NE.AND P3, PT, R62, 0x1, PT ;  /* 0x000000013e00780c */ /* 0x000fe20003f65270 */
[----:B------:R-:W-:Y:S01]  /*5fa0*/  IMAD.HI.U32 R6, R63, R59, RZ ;  /* 0x0000003b3f067227 */ /* 0x000fe200078e00ff */
[-C--:B------:R-:W-:Y:S02]  /*5fb0*/  SHF.R.U32.HI R4, RZ, R121.reuse, R4 ;  /* 0x00000079ff047219 */ /* 0x080fe40000011604 */
[----:B------:R-:W-:Y:S01]  /*5fc0*/  SEL R0, R128, R0, !P0 ;  /* 0x0000000080007207 */ /* 0x000fe20004000000 */
[----:B------:R-:W-:Y:S01]  /*5fd0*/  IMAD.HI.U32 R5, R64, R120, RZ ;  /* 0x0000007840057227 */ /* 0x000fe200078e00ff */
[----:B------:R-:W-:Y:S03]  /*5fe0*/  SEL R4, R129, R4, !P3 ;  /* 0x0000000481047207 */ /* 0x000fe60005800000 */
[-C--:B------:R-:W-:Y:S01]  /*5ff0*/  IMAD.HI.U32 R3, R0, R56.reuse, RZ ;  /* 0x0000003800037227 */ /* 0x080fe200078e00ff */
[----:B------:R-:W-:Y:S03]  /*6000*/  SHF.R.U32.HI R5, RZ, R121, R5 ;  /* 0x00000079ff057219 */ /* 0x000fe60000011605 */
[----:B------:R-:W-:Y:S01]  /*6010*/  IMAD.HI.U32 R2, R4, R56, RZ ;  /* 0x0000003804027227 */ /* 0x000fe200078e00ff */
[----:B------:R-:W-:Y:S02]  /*6020*/  @P2 SHF.R.U32.HI R0, RZ, R57, R3 ;  /* 0x00000039ff002219 */ /* 0x000fe40000011603 */
[----:B------:R-:W-:Y:S02]  /*6030*/  SHF.R.U32.HI R3, RZ, R127, R6 ;  /* 0x0000007fff037219 */ /* 0x000fe40000011606 */
[----:B------:R-:W-:Y:S01]  /*6040*/  @P2 SHF.R.U32.HI R4, RZ, R57, R2 ;  /* 0x00000039ff042219 */ /* 0x000fe20000011602 */
[----:B------:R-:W-:Y:S01]  /*6050*/  IMAD R0, R60, R0, RZ ;  /* 0x000000003c007224 */ /* 0x000fe200078e02ff */
[----:B------:R-:W-:Y:S02]  /*6060*/  SEL R3, R63, R3, !P0 ;  /* 0x000000033f037207 */ /* 0x000fe40004000000 */
[----:B------:R-:W-:Y:S01]  /*6070*/  SEL R2, R64, R5, !P3 ;  /* 0x0000000540027207 */ /* 0x000fe20005800000 */
[----:B------:R-:W-:Y:S01]  /*6080*/  IMAD R5, R60, R4, RZ ;  /* 0x000000043c057224 */ /* 0x000fe200078e02ff */
[C---:B------:R-:W-:Y:S01]  /*6090*/  ISETP.GE.AND P0, PT, R3.reuse, R0, PT ;  /* 0x000000000300720c */ /* 0x040fe20003f06270 */
[C---:B------:R-:W-:Y:S03]  /*60a0*/  IMAD.HI.U32 R0, R3.reuse, R56, RZ ;  /* 0x0000003803007227 */ /* 0x040fe600078e00ff */
[C---:B------:R-:W-:Y:S02]  /*60b0*/  ISETP.GE.OR P0, PT, R2.reuse, R5, P0 ;  /* 0x000000050200720c */ /* 0x040fe40000706670 */
[----:B------:R-:W-:Y:S04]  /*60c0*/  SHF.R.U32.HI R0, RZ, R57, R0 ;  /* 0x00000039ff007219 */ /* 0x000fe80000011600 */
[C---:B------:R-:W-:Y:S05]  /*60d0*/  SEL R6, R3.reuse, R0, !P2 ;  /* 0x0000000003067207 */ /* 0x040fea0005000000 */
        /* <DEDUP_REMOVED lines=14> */
[----:B------:R-:W-:Y:S07]  /*61c0*/  IMAD R63, R3, R58, R63 ;  /* 0x0000003a033f7224 */ /* 0x000fee00078e023f */
.L_x_112:
[----:B------:R-:W-:Y:S01]  /*61d0*/  @!P1 IMAD.HI.U32 R0, R64, R10, RZ ;  /* 0x0000000a40009227 */ /* 0x000fe200078e00ff */
[----:B-1----:R-:W-:Y:S01]  /*61e0*/  @!P1 ISETP.NE.AND P0, PT, R8, 0x1, PT ;  /* 0x000000010800980c */ /* 0x002fe20003f05270 */
[----:B------:R-:W-:Y:S01]  /*61f0*/  ULOP3.LUT UP0, URZ, UR46, 0x90, URZ, 0xc0, !UPT ;  /* 0x000000902eff7892 */ /* 0x000fe2000f80c0ff */
[----:B------:R-:W-:Y:S01]  /*6200*/  @!P1 ISETP.NE.AND P2, PT, R7, 0x1, PT ;  /* 0x000000010700980c */ /* 0x000fe20003f45270 */
[----:B------:R-:W-:Y:S01]  /*6210*/  @!P1 IMAD.HI.U32 R2, R63, R9, RZ ;  /* 0x000000093f029227 */ /* 0x000fe200078e00ff */
[----:B------:R-:W-:Y:S02]  /*6220*/  @!P1 SHF.R.U32.HI R0, RZ, R11, R0 ;  /* 0x0000000bff009219 */ /* 0x000fe40000011600 */
[----:B------:R-:W-:Y:S01]  /*6230*/  @P4 SHF.R.U32.HI R133, RZ, 0x10, R17 ;  /* 0x00000010ff854819 */ /* 0x000fe20000011611 */
[----:B------:R-:W-:Y:S01]  /*6240*/  VIADD R141, R141, 0x1 ;  /* 0x000000018d8d7836 */ /* 0x000fe20000000000 */
[----:B------:R-:W-:Y:S02]  /*6250*/  @!P1 SHF.R.U32.HI R2, RZ, R12, R2 ;  /* 0x0000000cff029219 */ /* 0x000fe40000011602 */
[----:B------:R-:W-:Y:S02]  /*6260*/  @!P1 SEL R3, R64, R0, !P2 ;  /* 0x0000000040039207 */ /* 0x000fe40005000000 */
[----:B------:R-:W-:Y:S05]  /*6270*/  @!P1 SEL R2, R63, R2, !P0 ;  /* 0x000000023f029207 */ /* 0x000fea0004000000 */
[----:B------:R-:W-:Y:S02]  /*6280*/  @!P1 IMAD.IADD R0, R2, 0x1, -R3 ;  /* 0x0000000102009824 */ /* 0x000fe400078e0a03 */
[----:B------:R-:W-:Y:S02]  /*6290*/  @!P1 IMAD.IADD R2, R3, 0x1, -R2 ;  /* 0x0000000103029824 */ /* 0x000fe400078e0a02 */
[----:B------:R-:W-:Y:S02]  /*62a0*/  @!P1 IMAD R64, R0, R7, R64 ;  /* 0x0000000700409224 */ /* 0x000fe400078e0240 */
[----:B------:R-:W-:Y:S01]  /*62b0*/  @!P1 IMAD R63, R2, R8, R63 ;  /* 0x00000008023f9224 */ /* 0x000fe200078e023f */
[----:B------:R-:W-:Y:S06]  /*62c0*/  BRA.U !UP0, `(.L_x_113) ;  /* 0x00000001087c7547 */ /* 0x000fec000b800000 */
[----:B------:R-:W1:Y:S01]  /*62d0*/  LDCU.64 UR8, c[0x4][0x80] ;  /* 0x01001000ff0877ac */ /* 0x000e620008000a00 */
[----:B------:R-:W-:Y:S01]  /*62e0*/  MOV R2, 0x0 ;  /* 0x0000000000027802 */ /* 0x000fe20000000f00 */
[----:B------:R-:W-:Y:S02]  /*62f0*/  HFMA2 R12, -RZ, RZ, 0, 5.9604644775390625e-08 ;  /* 0x00000001ff0c7431 */ /* 0x000fe400000001ff */
[----:B------:R-:W-:Y:S01]  /*6300*/  IMAD.MOV.U32 R8, RZ, RZ, 0x70 ;  /* 0x00000070ff087424 */ /* 0x000fe200078e00ff */
[----:B------:R2:W3:Y:S01]  /*6310*/  LDC.64 R14, c[0x4][R2] ;  /* 0x01000000020e7b82 */ /* 0x0004e20000000a00 */
[----:B------:R-:W4:Y:S01]  /*6320*/  LDCU.64 UR6, c[0x4][0x88] ;  /* 0x01001100ff0677ac */ /* 0x000f220008000a00 */
[----:B------:R-:W-:Y:S01]  /*6330*/  IMAD.MOV.U32 R13, RZ, RZ, RZ ;  /* 0x000000ffff0d7224 */ /* 0x000fe200078e00ff */
[----:B------:R-:W2:Y:S01]  /*6340*/  LDCU.64 UR4, c[0x4][0x8] ;  /* 0x01000100ff0477ac */ /* 0x000ea20008000a00 */
[----:B-1----:R-:W-:Y:S01]  /*6350*/  MOV R5, UR9 ;  /* 0x0000000900057c02 */ /* 0x002fe20008000f00 */
[----:B------:R-:W-:Y:S01]  /*6360*/  IMAD.U32 R4, RZ, RZ, UR8 ;  /* 0x00000008ff047e24 */ /* 0x000fe2000f8e00ff */
[----:B----4-:R-:W-:Y:S01]  /*6370*/  MOV R7, UR7 ;  /* 0x0000000700077c02 */ /* 0x010fe20008000f00 */
[----:B------:R-:W-:Y:S01]  /*6380*/  IMAD.U32 R6, RZ, RZ, UR6 ;  /* 0x00000006ff067e24 */ /* 0x000fe2000f8e00ff */
[----:B--2---:R-:W-:Y:S01]  /*6390*/  MOV R11, UR5 ;  /* 0x00000005000b7c02 */ /* 0x004fe20008000f00 */
[----:B------:R-:W-:Y:S02]  /*63a0*/  IMAD.U32 R10, RZ, RZ, UR4 ;  /* 0x00000004ff0a7e24 */ /* 0x000fe4000f8e00ff */
[----:B------:R-:W-:Y:S07]  /*63b0*/  LEPC R20, `(.L_x_114) ;  /* 0x000000001014794e */ /* 0x000fee0000000000 */
[----:B---3-5:R-:W-:Y:S05]  /*63c0*/  CALL.ABS.NOINC R14 ;  /* 0x000000000e007343 */ /* 0x028fea0003c00000 */
.L_x_114:
[----:B------:R-:W1:Y:S01]  /*63d0*/  LDCU.64 UR8, c[0x4][0x80] ;  /* 0x01001000ff0877ac */ /* 0x000e620008000a00 */
[----:B------:R-:W2:Y:S01]  /*63e0*/  LDC.64 R2, c[0x4][R2] ;  /* 0x0100000002027b82 */ /* 0x000ea20000000a00 */
[----:B------:R-:W-:Y:S02]  /*63f0*/  HFMA2 R12, -RZ, RZ, 0, 5.9604644775390625e-08 ;  /* 0x00000001ff0c7431 */ /* 0x000fe400000001ff */
[----:B------:R-:W-:Y:S02]  /*6400*/  IMAD.MOV.U32 R8, RZ, RZ, 0x70 ;  /* 0x00000070ff087424 */ /* 0x000fe400078e00ff */
[----:B------:R-:W-:Y:S01]  /*6410*/  IMAD.MOV.U32 R13, RZ, RZ, RZ ;  /* 0x000000ffff0d7224 */ /* 0x000fe200078e00ff */
[----:B------:R-:W3:Y:S01]  /*6420*/  LDCU.64 UR6, c[0x4][0x88] ;  /* 0x01001100ff0677ac */ /* 0x000ee20008000a00 */
[----:B------:R-:W4:Y:S01]  /*6430*/  LDCU.64 UR4, c[0x4][0x8] ;  /* 0x01000100ff0477ac */ /* 0x000f220008000a00 */
[----:B-1----:R-:W-:Y:S02]  /*6440*/  MOV R4, UR8 ;  /* 0x0000000800047c02 */ /* 0x002fe40008000f00 */
[----:B------:R-:W-:Y:S02]  /*6450*/  MOV R5, UR9 ;  /* 0x0000000900057c02 */ /* 0x000fe40008000f00 */
[----:B---3--:R-:W-:Y:S01]  /*6460*/  MOV R7, UR7 ;  /* 0x0000000700077c02 */ /* 0x008fe20008000f00 */
[----:B------:R-:W-:Y:S01]  /*6470*/  IMAD.U32 R6, RZ, RZ, UR6 ;  /* 0x00000006ff067e24 */ /* 0x000fe2000f8e00ff */
[----:B----4-:R-:W-:Y:S01]  /*6480*/  MOV R11, UR5 ;  /* 0x00000005000b7c02 */ /* 0x010fe20008000f00 */
[----:B------:R-:W-:Y:S02]  /*6490*/  IMAD.U32 R10, RZ, RZ, UR4 ;  /* 0x00000004ff0a7e24 */ /* 0x000fe4000f8e00ff */
[----:B------:R-:W-:Y:S07]  /*64a0*/  LEPC R20, `(.L_x_113) ;  /* 0x000000001014794e */ /* 0x000fee0000000000 */
[----:B--2---:R-:W-:Y:S05]  /*64b0*/  CALL.ABS.NOINC R2 ;  /* 0x0000000002007343 */ /* 0x004fea0003c00000 */
.L_x_113:
[----:B------:R-:W-:Y:S01]  /*64c0*/  ISETP.NE.U32.AND P1, PT, R118, RZ, PT ;  /* 0x000000ff7600720c */ /* 0x000fe20003f25070 */
[----:B------:R-:W-:Y:S01]  /*64d0*/  UISETP.NE.AND UP1, UPT, UR44, URZ, UPT ;  /* 0x000000ff2c00728c */ /* 0x000fe2000bf25270 */
[----:B------:R-:W-:Y:S02]  /*64e0*/  ISETP.NE.U32.AND P4, PT, R114, RZ, PT ;  /* 0x000000ff7200720c */ /* 0x000fe40003f85070 */
[----:B------:R-:W-:Y:S02]  /*64f0*/  ISETP.NE.AND.EX P1, PT, R119, RZ, PT, P1 ;  /* 0x000000ff7700720c */ /* 0x000fe40003f25310 */
[----:B------:R-:W-:Y:S02]  /*6500*/  PLOP3.LUT P2, PT, PT, PT, PT, 0x8, 0x80 ;  /* 0x000000000080781c */ /* 0x000fe40003f4e170 */
[----:B------:R-:W-:Y:S02]  /*6510*/  PLOP3.LUT P0, PT, PT, PT, UP1, 0x80, 0x8 ;  /* 0x000000000008781c */ /* 0x000fe40003f0f018 */
[----:B------:R-:W-:Y:S02]  /*6520*/  ISETP.NE.AND.EX P4, PT, R115, RZ, PT, P4 ;  /* 0x000000ff7300720c */ /* 0x000fe40003f85340 */
[----:B------:R-:W1:Y:S09]  /*6530*/  @UP1 LDCU.64 UR4, c[0x0][0x888] ;  /* 0x00011100ff0417ac */ /* 0x000e720008000a00 */
[----:B------:R-:W-:Y:S01]  /*6540*/  @P0 PLOP3.LUT P2, PT, P1, PT, PT, 0x80, 0x8 ;  /* 0x000000000008081c */ /* 0x000fe20000f4f070 */
[----:B-1----:R-:W-:Y:S04]  /*6550*/  @UP1 UISETP.NE.U32.AND UP0, UPT, UR4, URZ, UPT ;  /* 0x000000ff0400128c */ /* 0x002fe8000bf05070 */
[----:B------:R-:W-:Y:S04]  /*6560*/  @UP1 UISETP.NE.AND.EX UP0, UPT, UR5, URZ, UPT, UP0 ;  /* 0x000000ff0500128c */ /* 0x000fe8000bf05300 */
[----:B------:R-:W-:Y:S01]  /*6570*/  @UP1 USEL UR4, URZ, 0xffffffff, UP0 ;  /* 0xffffffffff041887 */ /* 0x000fe20008000000 */
[----:B------:R-:W-:Y:S11]  /*6580*/  @!P1 BRA `(.L_x_115) ;  /* 0x00000000002c9947 */ /* 0x000ff60003800000 */
[----:B------:R-:W-:Y:S01]  /*6590*/  ISETP.NE.U32.AND P3, PT, R116, RZ, PT ;  /* 0x000000ff7400720c */ /* 0x000fe20003f65070 */
[----:B------:R-:W-:Y:S03]  /*65a0*/  IMAD.MOV.U32 R126, RZ, RZ, 0x1 ;  /* 0x00000001ff7e7424 */ /* 0x000fe600078e00ff */
[----:B------:R-:W-:Y:S11]  /*65b0*/  ISETP.NE.AND.EX P3, PT, R117, RZ, PT, P3 ;  /* 0x000000ff7500720c */ /* 0x000ff60003f65330 */
[----:B------:R-:W-:Y:S02]  /*65c0*/  @!UPT UIADD3 URZ, UPT, UPT, URZ, URZ, URZ ;  /* 0x000000fffffff290 */ /* 0x000fe4000fffe0ff */
[----:B------:R-:W1:Y:S01]  /*65d0*/  @P3 LDC.64 R2, c[0x0][0x888] ;  /* 0x00022200ff023b82 */ /* 0x000e620000000a00 */
[----:B------:R-:W-:Y:S04]  /*65e0*/  @P3 IMAD R0, R118, UR36, RZ ;  /* 0x0000002476003c24 */ /* 0x000fe8000f8e02ff */
[----:B-1----:R-:W-:Y:S04]  /*65f0*/  @P3 IMAD.WIDE R2, R0, 0x4, R2 ;  /* 0x0000000400023825 */ /* 0x002fe800078e0202 */
[----:B------:R-:W-:Y:S01]  /*6600*/  HFMA2 R0, -RZ, RZ, 0, 5.9604644775390625e-08 ;  /* 0x00000001ff007431 */ /* 0x000fe200000001ff */
[----:B-----5:R1:W5:Y:S04]  /*6610*/  @P3 LDG.E R67, desc[UR42][R2.64] ;  /* 0x0000002a02433981 */ /* 0x020368000c1e1900 */
[----:B------:R-:W-:Y:S01]  /*6620*/  @!P3 PRMT R126, R0, 0x7610, R126 ;  /* 0x00007610007eb816 */ /* 0x000fe2000000007e */
[----:B-1----:R-:W2:Y:S06]  /*6630*/  @!P3 LDC R67, c[0x0][0x880] ;  /* 0x00022000ff43bb82 */ /* 0x002eac0000000800 */
.L_x_115:
[----:B------:R-:W-:Y:S05]  /*6640*/  @!P4 BRA `(.L_x_116) ;  /* 0x000000000020c947 */ /* 0x000fea0003800000 */
[----:B------:R-:W-:Y:S04]  /*6650*/  ISETP.NE.U32.AND P3, PT, R112, RZ, PT ;  /* 0x000000ff7000720c */ /* 0x000fe80003f65070 */
[----:B------:R-:W-:Y:S11]  /*6660*/  ISETP.NE.AND.EX P3, PT, R113, RZ, PT, P3 ;  /* 0x000000ff7100720c */ /* 0x000ff60003f65330 */
[----:B------:R-:W-:Y:S02]  /*6670*/  @!UPT UIADD3 URZ, UPT, UPT, URZ, URZ, URZ ;  /* 0x000000fffffff290 */ /* 0x000fe4000fffe0ff */
[----:B------:R-:W1:Y:S01]  /*6680*/  @P3 LDC.64 R2, c[0x0][0x8a8] ;  /* 0x00022a00ff023b82 */ /* 0x000e620000000a00 */
[----:B------:R-:W-:Y:S04]  /*6690*/  @P3 IMAD R0, R114, UR36, RZ ;  /* 0x0000002472003c24 */ /* 0x000fe8000f8e02ff */
[----:B-1----:R-:W-:Y:S05]  /*66a0*/  @P3 IMAD.WIDE R2, R0, 0x4, R2 ;  /* 0x0000000400023825 */ /* 0x002fea00078e0202 */
[----:B-----5:R1:W5:Y:S02]  /*66b0*/  @P3 LDG.E R65, desc[UR42][R2.64] ;  /* 0x0000002a02413981 */ /* 0x020364000c1e1900 */
[----:B-1----:R-:W3:Y:S02]  /*66c0*/  @!P3 LDC R65, c[0x0][0x8a0] ;  /* 0x00022800ff41bb82 */ /* 0x002ee40000000800 */
.L_x_116:
[----:B--2--5:R-:W-:Y:S01]  /*66d0*/  @P0 FSETP.NEU.AND P4, PT, R67, RZ, PT ;  /* 0x000000ff4300020b */ /* 0x024fe20003f8d000 */
[----:B------:R-:W-:Y:S01]  /*66e0*/  IMAD.U32 R0, RZ, RZ, UR4 ;  /* 0x00000004ff007e24 */ /* 0x000fe2000f8e00ff */
[----:B------:R-:W-:Y:S01]  /*66f0*/  @P0 LOP3.LUT P3, RZ, R126, 0xff, RZ, 0xc0, !PT ;  /* 0x000000ff7eff0812 */ /* 0x000fe2000786c0ff */
[----:B------:R-:W-:Y:S01]  /*6700*/  IMAD.U32 R4, RZ, RZ, UR39 ;  /* 0x00000027ff047e24 */ /* 0x000fe2000f8e00ff */
[----:B------:R-:W-:Y:S01]  /*6710*/  @P0 SEL R2, RZ, 0xffffffff, P4 ;  /* 0xffffffffff020807 */ /* 0x000fe20002000000 */
[----:B------:R-:W-:Y:S01]  /*6720*/  BSSY B1, `(.L_x_117) ;  /* 0x0000044000017945 */ /* 0x000fe20003800000 */
[----:B------:R-:W-:Y:S01]  /*6730*/  LOP3.LUT R3, R137, 0x1, RZ, 0x3c, !PT ;  /* 0x0000000189037812 */ /* 0x000fe200078e3cff */
[----:B------:R-:W-:Y:S01]  /*6740*/  IMAD R140, R4, 0x1800, R130 ;  /* 0x00001800048c7824 */ /* 0x000fe200078e0282 */
[----:B------:R-:W-:Y:S02]  /*6750*/  @P2 SEL R2, R0, R2, !P3 ;  /* 0x0000000200022207 */ /* 0x000fe40005800000 */
[----:B------:R-:W-:Y:S02]  /*6760*/  CS2R R110, SRZ ;  /* 0x00000000006e7805 */ /* 0x000fe4000001ff00 */
[----:B------:R-:W-:Y:S02]  /*6770*/  LEA R23, R66, UR37, 0x3 ;  /* 0x0000002542177c11 */ /* 0x000fe4000f8e18ff */
[----:B------:R-:W-:Y:S02]  /*6780*/  CS2R R108, SRZ ;  /* 0x00000000006c7805 */ /* 0x000fe4000001ff00 */
[----:B------:R-:W-:Y:S02]  /*6790*/  @P0 LOP3.LUT R2, R2, 0x1, RZ, 0xc0, !PT ;  /* 0x0000000102020812 */ /* 0x000fe400078ec0ff */
[----:B------:R-:W-:Y:S02]  /*67a0*/  CS2R R102, SRZ ;  /* 0x0000000000667805 */ /* 0x000fe4000001ff00 */
[----:B------:R-:W-:Y:S02]  /*67b0*/  ISETP.NE.AND P6, PT, R132, RZ, PT ;  /* 0x000000ff8400720c */ /* 0x000fe40003fc5270 */
[----:B------:R-:W-:Y:S02]  /*67c0*/  CS2R R100, SRZ ;  /* 0x0000000000647805 */ /* 0x000fe4000001ff00 */
[----:B------:R-:W-:Y:S02]  /*67d0*/  ISETP.NE.U32.OR P5, PT, R2, 0x1, !P0 ;  /* 0x000000010200780c */ /* 0x000fe400047a5470 */
[----:B------:R-:W-:Y:S02]  /*67e0*/  CS2R R94, SRZ ;  /* 0x00000000005e7805 */ /* 0x000fe4000001ff00 */
[----:B------:R-:W-:Y:S02]  /*67f0*/  LEA R2, R4, UR37, 0x3 ;  /* 0x0000002504027c11 */ /* 0x000fe4000f8e18ff */
[----:B------:R-:W-:Y:S02]  /*6800*/  CS2R R92, SRZ ;  /* 0x00000000005c7805 */ /* 0x000fe4000001ff00 */
[----:B------:R-:W-:Y:S02]  /*6810*/  LEA R140, R140, UR37, 0x1 ;  /* 0x000000258c8c7c11 */ /* 0x000fe4000f8e08ff */
[----:B------:R-:W-:Y:S02]  /*6820*/  CS2R R18, SRZ ;  /* 0x0000000000127805 */ /* 0x000fe4000001ff00 */
[----:B------:R-:W-:Y:S02]  /*6830*/  PLOP3.LUT P3, PT, PT, PT, PT, 0x8, 0x80 ;  /* 0x000000000080781c */ /* 0x000fe40003f6e170 */
[----:B------:R-:W-:Y:S02]  /*6840*/  CS2R R16, SRZ ;  /* 0x0000000000107805 */ /* 0x000fe4000001ff00 */
[----:B------:R-:W-:Y:S01]  /*6850*/  P2R R143, PR, RZ, 0x20 ;  /* 0x00000020ff8f7803 */ /* 0x000fe20000000000 */
[C---:B------:R-:W-:Y:S01]  /*6860*/  VIADD R4, R140.reuse, 0x400 ;  /* 0x000004008c047836 */ /* 0x040fe20000000000 */
[----:B------:R-:W-:Y:S01]  /*6870*/  CS2R R78, SRZ ;  /* 0x00000000004e7805 */ /* 0x000fe2000001ff00 */
[----:B------:R-:W-:Y:S01]  /*6880*/  VIADD R142, R140, 0x410 ;  /* 0x000004108c8e7836 */ /* 0x000fe20000000000 */
[----:B------:R-:W-:Y:S02]  /*6890*/  CS2R R76, SRZ ;  /* 0x00000000004c7805 */ /* 0x000fe4000001ff00 */
[----:B------:R-:W-:Y:S01]  /*68a0*/  @P5 SHF.L.U32 R0, R3, 0x1f, RZ ;  /* 0x0000001f03005819 */ /* 0x000fe200000006ff */
[----:B------:R-:W-:Y:S01]  /*68b0*/  @P6 VIADD R142, R4, 0xfffffff0 ;  /* 0xfffffff0048e6836 */ /* 0x000fe20000000000 */
[----:B------:R-:W-:Y:S02]  /*68c0*/  CS2R R74, SRZ ;  /* 0x00000000004a7805 */ /* 0x000fe4000001ff00 */
[----:B------:R-:W-:Y:S01]  /*68d0*/  CS2R R72, SRZ ;  /* 0x0000000000487805 */ /* 0x000fe2000001ff00 */
[----:B------:R1:W2:Y:S02]  /*68e0*/  @P5 SYNCS.PHASECHK.TRANS64.TRYWAIT P0, [R2+URZ+0x240], R0 ;  /* 0x00024000020055a7 */ /* 0x0002a400080011ff */
[----:B-1----:R-:W-:Y:S04]  /*68f0*/  SHF.L.U32 R0, R136, 0x1f, RZ ;  /* 0x0000001f88007819 */ /* 0x002fe800000006ff */
[----:B------:R1:W4:Y:S01]  /*6900*/  SYNCS.PHASECHK.TRANS64.TRYWAIT P2, [R23+URZ+0x290], R0 ;  /* 0x00029000170075a7 */ /* 0x00032200080411ff */
[----:B--2---:R-:W-:Y:S01]  /*6910*/  @P5 PLOP3.LUT P3, PT, P0, PT, PT, 0x8, 0x80 ;  /* 0x000000000080581c */ /* 0x004fe2000076e170 */
[----:B------:R-:W-:Y:S01]  /*6920*/  @!UPT UIADD3 URZ, UPT, UPT, URZ, URZ, URZ ;  /* 0x000000fffffff290 */ /* 0x000fe2000fffe0ff */
[----:B-1----:R-:W-:Y:S11]  /*6930*/  @!P5 BRA `(.L_x_118) ;  /* 0x000000000088d947 */ /* 0x002ff60003800000 */
[----:B------:R-:W-:Y:S01]  /*6940*/  FSETP.NEU.AND P0, PT, R67, RZ, PT ;  /* 0x000000ff4300720b */ /* 0x000fe20003f0d000 */
[----:B------:R-:W-:Y:S01]  /*6950*/  BSSY B0, `(.L_x_119) ;  /* 0x000000d000007945 */ /* 0x000fe20003800000 */
[----:B------:R-:W-:Y:S02]  /*6960*/  IMAD.MOV.U32 R74, RZ, RZ, RZ ;  /* 0x000000ffff4a7224 */ /* 0x000fe400078e00ff */
[----:B------:R-:W-:Y:S02]  /*6970*/  SEL R4, RZ, 0xffffffff, P0 ;  /* 0xffffffffff047807 */ /* 0x000fe40000000000 */
[----:B------:R-:W-:Y:S04]  /*6980*/  ISETP.NE.U32.AND P0, PT, RZ, UR40, PT ;  /* 0x00000028ff007c0c */ /* 0x000fe8000bf05070 */
[----:B------:R-:W-:Y:S04]  /*6990*/  ISETP.NE.AND.EX P0, PT, RZ, UR41, PT, P0 ;  /* 0x00000029ff007c0c */ /* 0x000fe8000bf05300 */
[----:B------:R-:W-:Y:S02]  /*69a0*/  SEL R5, RZ, 0xffffffff, P0 ;  /* 0xffffffffff057807 */ /* 0x000fe40000000000 */
[----:B------:R-:W-:Y:S04]  /*69b0*/  LOP3.LUT P0, RZ, R126, 0xff, RZ, 0xc0, !PT ;  /* 0x000000ff7eff7812 */ /* 0x000fe8000780c0ff */
[----:B------:R-:W-:Y:S04]  /*69c0*/  @P1 SEL R4, R5, R4, !P0 ;  /* 0x0000000405041207 */ /* 0x000fe80004000000 */
[----:B------:R-:W-:Y:S01]  /*69d0*/  LOP3.LUT R4, R4, 0x1, RZ, 0xc0, !PT ;  /* 0x0000000104047812 */ /* 0x000fe200078ec0ff */
[----:B------:R-:W-:Y:S06]  /*69e0*/  @!P3 BRA `(.L_x_120) ;  /* 0x00000000000cb947 */ /* 0x000fec0003800000 */
[----:B------:R-:W-:Y:S04]  /*69f0*/  SHF.L.U32 R3, R3, 0x1f, RZ ;  /* 0x0000001f03037819 */ /* 0x000fe800000006ff */
[----:B------:R-:W1:Y:S02]  /*6a00*/  SYNCS.PHASECHK.TRANS64.TRYWAIT P0, [R2+URZ+0x240], R3 ;  /* 0x00024003020075a7 */ /* 0x000e6400080011ff */
[----:B-1----:R-:W-:Y:S05]  /*6a10*/  @!P0 BRA `(.L_x_121) ;  /* 0x0000002800bc8947 */ /* 0x002fea0003800000 */
.L_x_120:
[----:B------:R-:W-:Y:S05]  /*6a20*/  BSYNC B0 ;  /* 0x0000000000007941 */ /* 0x000fea0003800000 */
.L_x_119:
[----:B------:R-:W-:Y:S01]  /*6a30*/  ISETP.NE.U32.AND P0, PT, R4, 0x1, PT ;  /* 0x000000010400780c */ /* 0x000fe20003f05070 */
[----:B------:R-:W-:Y:S01]  /*6a40*/  IMAD.MOV.U32 R75, RZ, RZ, RZ ;  /* 0x000000ffff4b7224 */ /* 0x000fe200078e00ff */
[----:B------:R-:W-:Y:S02]  /*6a50*/  CS2R R72, SRZ ;  /* 0x0000000000487805 */ /* 0x000fe4000001ff00 */
[----:B------:R-:W-:Y:S02]  /*6a60*/  CS2R R78, SRZ ;  /* 0x00000000004e7805 */ /* 0x000fe4000001ff00 */
[----:B------:R-:W-:Y:S02]  /*6a70*/  CS2R R76, SRZ ;  /* 0x00000000004c7805 */ /* 0x000fe4000001ff00 */
[----:B------:R-:W-:Y:S02]  /*6a80*/  CS2R R18, SRZ ;  /* 0x0000000000127805 */ /* 0x000fe4000001ff00 */
[----:B------:R-:W-:Y:S02]  /*6a90*/  CS2R R16, SRZ ;  /* 0x0000000000107805 */ /* 0x000fe4000001ff00 */
[----:B------:R-:W-:Y:S02]  /*6aa0*/  CS2R R94, SRZ ;  /* 0x00000000005e7805 */ /* 0x000fe4000001ff00 */
[----:B------:R-:W-:Y:S02]  /*6ab0*/  CS2R R92, SRZ ;  /* 0x00000000005c7805 */ /* 0x000fe4000001ff00 */
[----:B------:R-:W-:Y:S02]  /*6ac0*/  CS2R R102, SRZ ;  /* 0x0000000000667805 */ /* 0x000fe4000001ff00 */
[----:B------:R-:W-:Y:S01]  /*6ad0*/  CS2R R100, SRZ ;  /* 0x0000000000647805 */ /* 0x000fe2000001ff00 */
[----:B------:R-:W-:Y:S01]  /*6ae0*/  IMAD.MOV.U32 R111, RZ, RZ, RZ ;  /* 0x000000ffff6f7224 */ /* 0x000fe200078e00ff */
[----:B------:R-:W-:Y:S01]  /*6af0*/  CS2R R108, SRZ ;  /* 0x00000000006c7805 */ /* 0x000fe2000001ff00 */
[----:B------:R2:W1:Y:S04]  /*6b00*/  @P0 LDS.128 R72, [R140+0x400] ;  /* 0x000400008c480984 */ /* 0x0004680000000c00 */
[----:B------:R2:W1:Y:S04]  /*6b10*/  @P0 LDS.128 R76, [R142] ;  /* 0x000000008e4c0984 */ /* 0x0004680000000c00 */
[----:B------:R2:W1:Y:S04]  /*6b20*/  @P0 LDS.128 R16, [R140+0x1400] ;  /* 0x001400008c100984 */ /* 0x0004680000000c00 */
[----:B------:R2:W1:Y:S04]  /*6b30*/  @P0 LDS.128 R92, [R142+0x1000] ;  /* 0x001000008e5c0984 */ /* 0x0004680000000c00 */
[----:B------:R2:W1:Y:S04]  /*6b40*/  @P0 LDS.128 R100, [R140+0x2400] ;  /* 0x002400008c640984 */ /* 0x0004680000000c00 */
[----:B------:R2:W1:Y:S02]  /*6b50*/  @P0 LDS.128 R108, [R142+0x2000] ;  /* 0x002000008e6c0984 */ /* 0x0004640000000c00 */
.L_x_118:
[----:B------:R-:W-:Y:S05]  /*6b60*/  BSYNC B1 ;  /* 0x0000000000017941 */ /* 0x000fea0003800000 */
.L_x_117:
[----:B-1----:R-:W-:Y:S05]  /*6b70*/  IMAD R2, R66, 0x30, R22 ;  /* 0x0000003042027824 */ /* 0x002fea00078e0216 */
[----:B------:R-:W-:Y:S04]  /*6b80*/  SHF.R.U32.HI R3, RZ, 0x15, R2 ;  /* 0x00000015ff037819 */ /* 0x000fe80000011602 */
[----:B------:R-:W-:Y:S01]  /*6b90*/  LOP3.LUT P0, RZ, R3, 0x3, R131, 0x48, !PT ;  /* 0x0000000303ff7812 */ /* 0x000fe20007804883 */
[----:B------:R-:W-:Y:S01]  /*6ba0*/  @!UPT UIADD3 URZ, UPT, UPT, URZ, URZ, URZ ;  /* 0x000000fffffff290 */ /* 0x000fe2000fffe0ff */
[----:B----4-:R-:W-:Y:S11]  /*6bb0*/  @P2 BRA `(.L_x_122) ;  /* 0x0000000000082947 */ /* 0x010ff60003800000 */
[----:B------:R-:W1:Y:S02]  /*6bc0*/  SYNCS.PHASECHK.TRANS64.TRYWAIT P1, [R23+URZ+0x290], R0 ;  /* 0x00029000170075a7 */ /* 0x000e6400080211ff */
[----:B-1----:R-:W-:Y:S05]  /*6bd0*/  @!P1 BRA `(.L_x_123) ;  /* 0x0000002800609947 */ /* 0x002fea0003800000 */
.L_x_122:
[----:B------:R-:W-:Y:S05]  /*6be0*/  @!P0 BRA `(.L_x_124) ;  /* 0x0000000000408947 */ /* 0x000fea0003800000 */
[----:B------:R-:W4:Y:S01]  /*6bf0*/  LDCU.64 UR8, c[0x4][0x70] ;  /* 0x01000e00ff0877ac */ /* 0x000f220008000a00 */
[----:B------:R-:W-:Y:S01]  /*6c00*/  MOV R15, 0x0 ;  /* 0x00000000000f7802 */ /* 0x000fe20000000f00 */
[----:B------:R-:W-:Y:S02]  /*6c10*/  HFMA2 R12, -RZ, RZ, 0, 5.9604644775390625e-08 ;  /* 0x00000001ff0c7431 */ /* 0x000fe400000001ff */
[----:B------:R-:W-:Y:S02]  /*6c20*/  IMAD.MOV.U32 R8, RZ, RZ, 0x192 ;  /* 0x00000192ff087424 */ /* 0x000fe400078e00ff */
[----:B------:R-:W-:Y:S01]  /*6c30*/  IMAD.MOV.U32 R13, RZ, RZ, RZ ;  /* 0x000000ffff0d7224 */ /* 0x000fe200078e00ff */
[----:B------:R-:W5:Y:S01]  /*6c40*/  LDCU.64 UR6, c[0x4][0x78] ;  /* 0x01000f00ff0677ac */ /* 0x000f620008000a00 */
[----:B------:R-:W1:Y:S01]  /*6c50*/  LDC.64 R14, c[0x4][R15] ;  /* 0x010000000f0e7b82 */ /* 0x000e620000000a00 */
[----:B------:R-:W2:Y:S01]  /*6c60*/  LDCU.64 UR4, c[0x4][0x10] ;  /* 0x01000200ff0477ac */ /* 0x000ea20008000a00 */
[----:B----4-:R-:W-:Y:S01]  /*6c70*/  MOV R5, UR9 ;  /* 0x0000000900057c02 */ /* 0x010fe20008000f00 */
[----:B------:R-:W-:Y:S01]  /*6c80*/  IMAD.U32 R4, RZ, RZ, UR8 ;  /* 0x00000008ff047e24 */ /* 0x000fe2000f8e00ff */
[----:B-----5:R-:W-:Y:S01]  /*6c90*/  MOV R7, UR7 ;  /* 0x0000000700077c02 */ /* 0x020fe20008000f00 */
[----:B------:R-:W-:Y:S01]  /*6ca0*/  IMAD.U32 R6, RZ, RZ, UR6 ;  /* 0x00000006ff067e24 */ /* 0x000fe2000f8e00ff */
[----:B--2---:R-:W-:Y:S01]  /*6cb0*/  MOV R11, UR5 ;  /* 0x00000005000b7c02 */ /* 0x004fe20008000f00 */
[----:B------:R-:W-:Y:S02]  /*6cc0*/  IMAD.U32 R10, RZ, RZ, UR4 ;  /* 0x00000004ff0a7e24 */ /* 0x000fe4000f8e00ff */
[----:B------:R-:W-:Y:S07]  /*6cd0*/  LEPC R20, `(.L_x_124) ;  /* 0x000000001014794e */ /* 0x000fee0000000000 */
[----:B-1-3--:R-:W-:Y:S05]  /*6ce0*/  CALL.ABS.NOINC R14 ;  /* 0x000000000e007343 */ /* 0x00afea0003c00000 */
.L_x_124:
[----:B------:R-:W-:Y:S05]  /*6cf0*/  WARPSYNC.ALL ;  /* 0x0000000000007948 */ /* 0x000fea0003800000 */
[C---:B------:R-:W-:Y:S01]  /*6d00*/  R2UR UR4, R2.reuse ;  /* 0x00000000020472ca */ /* 0x040fe200000e0000 */
[----:B-1----:R-:W-:Y:S05]  /*6d10*/  VIADD R0, R2, 0x10 ;  /* 0x0000001002007836 */ /* 0x002fea0000000000 */
[----:B------:R-:W-:Y:S04]  /*6d20*/  SHF.R.U32.HI R0, RZ, 0x15, R0 ;  /* 0x00000015ff007819 */ /* 0x000fe80000011600 */
[----:B------:R-:W-:Y:S03]  /*6d30*/  LOP3.LUT P0, RZ, R0, 0x3, R131, 0x48, !PT ;  /* 0x0000000300ff7812 */ /* 0x000fe60007804883 */
[----:B------:R-:W1:Y:S10]  /*6d40*/  LDTM.x16 R40, tmem[UR4] ;  /* 0x00000004002879ee */ /* 0x000e740008240000 */
[----:B-1----:R-:W-:Y:S05]  /*6d50*/  @!P0 BRA `(.L_x_125) ;  /* 0x0000000000408947 */ /* 0x002fea0003800000 */
[----:B------:R-:W1:Y:S01]  /*6d60*/  LDCU.64 UR8, c[0x4][0x70] ;  /* 0x01000e00ff0877ac */ /* 0x000e620008000a00 */
[----:B------:R-:W-:Y:S01]  /*6d70*/  MOV R15, 0x0 ;  /* 0x00000000000f7802 */ /* 0x000fe20000000f00 */
[----:B------:R-:W-:Y:S02]  /*6d80*/  HFMA2 R12, -RZ, RZ, 0, 5.9604644775390625e-08 ;  /* 0x00000001ff0c7431 */ /* 0x000fe400000001ff */
[----:B------:R-:W-:Y:S02]  /*6d90*/  IMAD.MOV.U32 R8, RZ, RZ, 0x192 ;  /* 0x00000192ff087424 */ /* 0x000fe400078e00ff */
[----:B------:R-:W-:Y:S01]  /*6da0*/  IMAD.MOV.U32 R13, RZ, RZ, RZ ;  /* 0x000000ffff0d7224 */ /* 0x000fe200078e00ff */
[----:B------:R-:W4:Y:S01]  /*6db0*/  LDCU.64 UR6, c[0x4][0x78] ;  /* 0x01000f00ff0677ac */ /* 0x000f220008000a00 */
[----:B------:R-:W2:Y:S01]  /*6dc0*/  LDC.64 R14, c[0x4][R15] ;  /* 0x010000000f0e7b82 */ /* 0x000ea20000000a00 */
[----:B------:R-:W5:Y:S01]  /*6dd0*/  LDCU.64 UR4, c[0x4][0x10] ;  /* 0x01000200ff0477ac */ /* 0x000f620008000a00 */
[----:B-1----:R-:W-:Y:S01]  /*6de0*/  MOV R5, UR9 ;  /* 0x0000000900057c02 */ /* 0x002fe20008000f00 */
[----:B------:R-:W-:Y:S01]  /*6df0*/  IMAD.U32 R4, RZ, RZ, UR8 ;  /* 0x00000008ff047e24 */ /* 0x000fe2000f8e00ff */
[----:B----4-:R-:W-:Y:S01]  /*6e00*/  MOV R7, UR7 ;  /* 0x0000000700077c02 */ /* 0x010fe20008000f00 */
[----:B------:R-:W-:Y:S01]  /*6e10*/  IMAD.U32 R6, RZ, RZ, UR6 ;  /* 0x00000006ff067e24 */ /* 0x000fe2000f8e00ff */
[----:B-----5:R-:W-:Y:S01]  /*6e20*/  MOV R11, UR5 ;  /* 0x00000005000b7c02 */ /* 0x020fe20008000f00 */
[----:B------:R-:W-:Y:S02]  /*6e30*/  IMAD.U32 R10, RZ, RZ, UR4 ;  /* 0x00000004ff0a7e24 */ /* 0x000fe4000f8e00ff */
[----:B------:R-:W-:Y:S07]  /*6e40*/  LEPC R20, `(.L_x_125) ;  /* 0x000000001014794e */ /* 0x000fee0000000000 */
[----:B--23--:R-:W-:Y:S05]  /*6e50*/  CALL.ABS.NOINC R14 ;  /* 0x000000000e007343 */ /* 0x00cfea0003c00000 */
.L_x_125:
[----:B------:R-:W-:Y:S05]  /*6e60*/  WARPSYNC.ALL ;  /* 0x0000000000007948 */ /* 0x000fea0003800000 */
[C---:B------:R-:W-:Y:S01]  /*6e70*/  R2UR UR4, R2.reuse ;  /* 0x00000000020472ca */ /* 0x040fe200000e0000 */
[----:B------:R-:W-:Y:S05]  /*6e80*/  VIADD R0, R2, 0x20 ;  /* 0x0000002002007836 */ /* 0x000fea0000000000 */
[----:B------:R-:W-:Y:S04]  /*6e90*/  SHF.R.U32.HI R0, RZ, 0x15, R0 ;  /* 0x00000015ff007819 */ /* 0x000fe80000011600 */
[----:B------:R-:W-:Y:S03]  /*6ea0*/  LOP3.LUT P0, RZ, R0, 0x3, R131, 0x48, !PT ;  /* 0x0000000300ff7812 */ /* 0x000fe60007804883 */
[----:B------:R-:W1:Y:S10]  /*6eb0*/  LDTM.x16 R24, tmem[UR4+0x10] ;  /* 0x00001004001879ee */ /* 0x000e740008240000 */
        /* <DEDUP_REMOVED lines=17> */
.L_x_126:
[----:B------:R-:W-:Y:S01]  /*6fd0*/  ISETP.NE.AND P0, PT, R138, RZ, PT ;  /* 0x000000ff8a00720c */ /* 0x000fe20003f05270 */
[----:B------:R-:W-:Y:S05]  /*6fe0*/  WARPSYNC.ALL ;  /* 0x0000000000007948 */ /* 0x000fea0003800000 */
[----:B------:R-:W-:Y:S01]  /*6ff0*/  R2UR UR4, R2 ;  /* 0x00000000020472ca */ /* 0x000fe200000e0000 */
[----:B---3--:R-:W-:Y:S01]  /*7000*/  FMUL R0, R65, R40 ;  /* 0x0000002841007220 */ /* 0x008fe20000400000 */
[----:B------:R-:W-:Y:S01]  /*7010*/  R2UR UR5, R23 ;  /* 0x00000000170572ca */ /* 0x000fe200000e0000 */
[----:B------:R-:W-:Y:S01]  /*7020*/  FMUL R2, R65, R41 ;  /* 0x0000002941027220 */ /* 0x000fe20000400000 */
[----:B------:R-:W-:Y:S01]  /*7030*/  SHF.L.U32 R80, R17, 0x10, RZ ;  /* 0x0000001011507819 */ /* 0x000fe200000006ff */
[----:B------:R-:W-:Y:S01]  /*7040*/  FMUL R3, R65, R42 ;  /* 0x0000002a41037220 */ /* 0x000fe20000400000 */
[----:B------:R-:W-:Y:S01]  /*7050*/  LOP3.LUT R81, R17, 0xffff0000, RZ, 0xc0, !PT ;  /* 0xffff000011517812 */ /* 0x000fe200078ec0ff */
[C---:B------:R-:W-:Y:S01]  /*7060*/  FMUL R20, R65.reuse, R43 ;  /* 0x0000002b41147220 */ /* 0x040fe20000400000 */
[C---:B------:R-:W-:Y:S01]  /*7070*/  SHF.L.U32 R82, R18.reuse, 0x10, RZ ;  /* 0x0000001012527819 */ /* 0x040fe200000006ff */
[C---:B------:R-:W-:Y:S01]  /*7080*/  FMUL R21, R65.reuse, R44 ;  /* 0x0000002c41157220 */ /* 0x040fe20000400000 */
[----:B------:R-:W-:Y:S01]  /*7090*/  LOP3.LUT R83, R18, 0xffff0000, RZ, 0xc0, !PT ;  /* 0xffff000012537812 */ /* 0x000fe200078ec0ff */
[----:B------:R-:W-:Y:S01]  /*70a0*/  FMUL R23, R65, R45 ;  /* 0x0000002d41177220 */ /* 0x000fe20000400000 */
[----:B------:R-:W-:Y:S01]  /*70b0*/  SHF.L.U32 R84, R19, 0x10, RZ ;  /* 0x0000001013547819 */ /* 0x000fe200000006ff */
[----:B------:R-:W-:Y:S01]  /*70c0*/  FMUL R40, R65, R46 ;  /* 0x0000002e41287220 */ /* 0x000fe20000400000 */
[----:B------:R-:W-:Y:S01]  /*70d0*/  LOP3.LUT R85, R19, 0xffff0000, RZ, 0xc0, !PT ;  /* 0xffff000013557812 */ /* 0x000fe200078ec0ff */
[----:B------:R-:W-:Y:S01]  /*70e0*/  UIADD3 UR5, UPT, UPT, UR5, 0x2b0, URZ ;  /* 0x000002b005057890 */ /* 0x000fe2000fffe0ff */
[C---:B------:R-:W-:Y:S01]  /*70f0*/  SHF.L.U32 R68, R72.reuse, 0x10, RZ ;  /* 0x0000001048447819 */ /* 0x040fe200000006ff */
[----:B------:R-:W-:Y:S01]  /*7100*/  FMUL R41, R65, R47 ;  /* 0x0000002f41297220 */ /* 0x000fe20000400000 */
[----:B------:R-:W-:Y:S01]  /*7110*/  LOP3.LUT R69, R72, 0xffff0000, RZ, 0xc0, !PT ;  /* 0xffff000048457812 */ /* 0x000fe200078ec0ff */
[----:B------:R-:W-:Y:S01]  /*7120*/  UPRMT UR5, UR38, 0x654, UR5 ;  /* 0x0000065426057896 */ /* 0x000fe20008000005 */
[----:B------:R-:W-:Y:S01]  /*7130*/  SHF.L.U32 R70, R73, 0x10, RZ ;  /* 0x0000001049467819 */ /* 0x000fe200000006ff */
[----:B------:R-:W-:Y:S01]  /*7140*/  FFMA R0, R67, R68, R0 ;  /* 0x0000004443007223 */ /* 0x000fe20000000000 */
[----:B------:R-:W-:Y:S01]  /*7150*/  LOP3.LUT R71, R73, 0xffff0000, RZ, 0xc0, !PT ;  /* 0xffff000049477812 */ /* 0x000fe200078ec0ff */
[C---:B------:R-:W-:Y:S01]  /*7160*/  FFMA R2, R67.reuse, R69, R2 ;  /* 0x0000004543027223 */ /* 0x040fe20000000002 */
[C---:B------:R-:W-:Y:S01]  /*7170*/  SHF.L.U32 R72, R74.reuse, 0x10, RZ ;  /* 0x000000104a487819 */ /* 0x040fe200000006ff */
[C---:B------:R-:W-:Y:S01]  /*7180*/  FFMA R3, R67.reuse, R70, R3 ;  /* 0x0000004643037223 */ /* 0x040fe20000000003 */
[----:B------:R-:W-:Y:S01]  /*7190*/  LOP3.LUT R73, R74, 0xffff0000, RZ, 0xc0, !PT ;  /* 0xffff00004a497812 */ /* 0x000fe200078ec0ff */
[----:B------:R-:W-:Y:S01]  /*71a0*/  FFMA R20, R67, R71, R20 ;  /* 0x0000004743147223 */ /* 0x000fe20000000014 */
[----:B------:R-:W-:Y:S01]  /*71b0*/  SHF.L.U32 R74, R75, 0x10, RZ ;  /* 0x000000104b4a7819 */ /* 0x000fe200000006ff */
[----:B------:R-:W-:Y:S01]  /*71c0*/  FFMA R21, R67, R72, R21 ;  /* 0x0000004843157223 */ /* 0x000fe20000000015 */
[----:B------:R-:W-:Y:S01]  /*71d0*/  LOP3.LUT R75, R75, 0xffff0000, RZ, 0xc0, !PT ;  /* 0xffff00004b4b7812 */ /* 0x000fe200078ec0ff */
[C---:B------:R-:W-:Y:S01]  /*71e0*/  FFMA R23, R67.reuse, R73, R23 ;  /* 0x0000004943177223 */ /* 0x040fe20000000017 */
[----:B------:R-:W-:Y:S01]  /*71f0*/  F2FP.BF16.F32.PACK_AB R68, R2, R0 ;  /* 0x000000000244723e */ /* 0x000fe200000010ff */
[----:B------:R-:W-:Y:S01]  /*7200*/  FFMA R40, R67, R74, R40 ;  /* 0x0000004a43287223 */ /* 0x000fe20000000028 */
[----:B------:R-:W-:Y:S01]  /*7210*/  F2FP.BF16.F32.PACK_AB R69, R20, R3 ;  /* 0x000000031445723e */ /* 0x000fe200000010ff */
[----:B------:R-:W-:Y:S01]  /*7220*/  FMUL R42, R65, R48 ;  /* 0x00000030412a7220 */ /* 0x000fe20000400000 */
[----:B------:R-:W-:Y:S01]  /*7230*/  F2FP.BF16.F32.PACK_AB R70, R23, R21 ;  /* 0x000000151746723e */ /* 0x000fe200000010ff */
[C---:B------:R-:W-:Y:S01]  /*7240*/  FMUL R43, R65.reuse, R49 ;  /* 0x00000031412b7220 */ /* 0x040fe20000400000 */
[----:B------:R-:W-:Y:S01]  /*7250*/  SHF.L.U32 R86, R92, 0x10, RZ ;  /* 0x000000105c567819 */ /* 0x000fe200000006ff */
        /* <DEDUP_REMOVED lines=8> */
[C---:B------:R-:W-:Y:S01]  /*72e0*/  FMUL R48, R65.reuse, R54 ;  /* 0x0000003641307220 */ /* 0x040fe20000400000 */
[C---:B------:R-:W-:Y:S01]  /*72f0*/  SHF.L.U32 R54, R78.reuse, 0x10, RZ ;  /* 0x000000104e367819 */ /* 0x040fe200000006ff */
[----:B------:R-:W-:Y:S01]  /*7300*/  FMUL R49, R65, R55 ;  /* 0x0000003741317220 */ /* 0x000fe20000400000 */
[----:B------:R-:W-:Y:S01]  /*7310*/  LOP3.LUT R55, R78, 0xffff0000, RZ, 0xc0, !PT ;  /* 0xffff00004e377812 */ /* 0x000fe200078ec0ff */
[----:B------:R-:W-:Y:S01]  /*7320*/  FFMA R41, R67, R75, R41 ;  /* 0x0000004b43297223 */ /* 0x000fe20000000029 */
        /* <DEDUP_REMOVED lines=8> */
[----:B------:R-:W-:Y:S01]  /*73b0*/  F2FP.BF16.F32.PACK_AB R71, R41, R40 ;  /* 0x000000282947723e */ /* 0x000fe200000010ff */
[----:B------:R-:W1:Y:S01]  /*73c0*/  LDTM.x16 R4, tmem[UR4+0x20] ;  /* 0x00002004000479ee */ /* 0x000e620008240000 */
[----:B------:R-:W-:Y:S01]  /*73d0*/  F2FP.BF16.F32.PACK_AB R40, R43, R42 ;  /* 0x0000002a2b28723e */ /* 0x000fe200000010ff */
[----:B------:R-:W-:Y:S01]  /*73e0*/  FFMA R46, R67, R54, R46 ;  /* 0x00000036432e7223 */ /* 0x000fe2000000002e */
[----:B------:R-:W-:Y:S01]  /*73f0*/  LOP3.LUT R87, R92, 0xffff0000, RZ, 0xc0, !PT ;  /* 0xffff00005c577812 */ /* 0x000fe200078ec0ff */
[----:B------:R-:W-:Y:S01]  /*7400*/  FMUL R24, R65, R24 ;  /* 0x0000001841187220 */ /* 0x000fe20000400000 */
[----:B------:R-:W-:Y:S01]  /*7410*/  F2FP.BF16.F32.PACK_AB R41, R45, R44 ;  /* 0x0000002c2d29723e */ /* 0x000fe200000010ff */
[----:B------:R-:W-:Y:S01]  /*7420*/  FFMA R47, R67, R55, R47 ;  /* 0x00000037432f7223 */ /* 0x000fe2000000002f */
[----:B------:R-:W-:Y:S01]  /*7430*/  SHF.L.U32 R88, R93, 0x10, RZ ;  /* 0x000000105d587819 */ /* 0x000fe200000006ff */
[----:B------:R-:W-:Y:S01]  /*7440*/  FMUL R25, R65, R25 ;  /* 0x0000001941197220 */ /* 0x000fe20000400000 */
[----:B------:R-:W-:Y:S01]  /*7450*/  LOP3.LUT R89, R93, 0xffff0000, RZ, 0xc0, !PT ;  /* 0xffff00005d597812 */ /* 0x000fe200078ec0ff */
[----:B------:R-:W-:Y:S01]  /*7460*/  FFMA R48, R67, R76, R48 ;  /* 0x0000004c43307223 */ /* 0x000fe20000000030 */
[----:B------:R-:W-:Y:S01]  /*7470*/  F2FP.BF16.F32.PACK_AB R42, R47, R46 ;  /* 0x0000002e2f2a723e */ /* 0x000fe200000010ff */
[----:B------:R-:W-:Y:S01]  /*7480*/  FMUL R26, R65, R26 ;  /* 0x0000001a411a7220 */ /* 0x000fe20000400000 */
[C---:B------:R-:W-:Y:S01]  /*7490*/  SHF.L.U32 R90, R94.reuse, 0x10, RZ ;  /* 0x000000105e5a7819 */ /* 0x040fe200000006ff */
[----:B------:R-:W-:Y:S01]  /*74a0*/  FFMA R49, R67, R77, R49 ;  /* 0x0000004d43317223 */ /* 0x000fe20000000031 */
[----:B------:R-:W-:Y:S01]  /*74b0*/  LOP3.LUT R91, R94, 0xffff0000, RZ, 0xc0, !PT ;  /* 0xffff00005e5b7812 */ /* 0x000fe200078ec0ff */
[----:B------:R-:W-:Y:S01]  /*74c0*/  FMUL R27, R65, R27 ;  /* 0x0000001b411b7220 */ /* 0x000fe20000400000 */
[----:B------:R-:W-:Y:S01]  /*74d0*/  SHF.L.U32 R92, R95, 0x10, RZ ;  /* 0x000000105f5c7819 */ /* 0x000fe200000006ff */
[----:B------:R-:W-:Y:S01]  /*74e0*/  FFMA R24, R67, R78, R24 ;  /* 0x0000004e43187223 */ /* 0x000fe20000000018 */
[----:B------:R-:W-:Y:S01]  /*74f0*/  F2FP.BF16.F32.PACK_AB R43, R49, R48 ;  /* 0x00000030312b723e */ /* 0x000fe200000010ff */
[----:B------:R-:W-:Y:S01]  /*7500*/  FMUL R28, R65, R28 ;  /* 0x0000001c411c7220 */ /* 0x000fe20000400000 */
[----:B------:R-:W-:Y:S01]  /*7510*/  LOP3.LUT R93, R95, 0xffff0000, RZ, 0xc0, !PT ;  /* 0xffff00005f5d7812 */ /* 0x000fe200078ec0ff */
[----:B------:R-:W-:Y:S01]  /*7520*/  NOP ;  /* 0x0000000000007918 */ /* 0x000fe20000000000 */
[C---:B------:R-:W-:Y:S01]  /*7530*/  SHF.L.U32 R94, R100.reuse, 0x10, RZ ;  /* 0x00000010645e7819 */ /* 0x040fe200000006ff */
[----:B-1----:R-:W-:Y:S01]  /*7540*/  SYNCS.ARRIVE.TRANS64.RED.A1T0 RZ, [UR5], RZ ;  /* 0x000000ffffff79a7 */ /* 0x002fe20008100405 */
[----:B------:R-:W-:Y:S01]  /*7550*/  LOP3.LUT R95, R100, 0xffff0000, RZ, 0xc0, !PT ;  /* 0xffff0000645f7812 */ /* 0x000fe200078ec0ff */
[----:B------:R1:W-:Y:S01]  /*7560*/  STS.128 [R140+0x400], R68 ;  /* 0x000400448c007388 */ /* 0x0003e20000000c00 */
[----:B------:R-:W-:Y:S01]  /*7570*/  SHF.L.U32 R96, R101, 0x10, RZ ;  /* 0x0000001065607819 */ /* 0x000fe200000006ff */
[----:B------:R-:W-:Y:S01]  /*7580*/  FFMA R25, R67, R79, R25 ;  /* 0x0000004f43197223 */ /* 0x000fe20000000019 */
[----:B------:R-:W-:Y:S01]  /*7590*/  LOP3.LUT R97, R101, 0xffff0000, RZ, 0xc0, !PT ;  /* 0xffff000065617812 */ /* 0x000fe200078ec0ff */
[C---:B------:R-:W-:Y:S01]  /*75a0*/  FFMA R26, R67.reuse, R80, R26 ;  /* 0x00000050431a7223 */ /* 0x040fe2000000001a */
[C---:B------:R-:W-:Y:S01]  /*75b0*/  FFMA R27, R67.reuse, R81, R27 ;  /* 0x00000051431b7223 */ /* 0x040fe2000000001b */
[C---:B------:R-:W-:Y:S01]  /*75c0*/  SHF.L.U32 R98, R102.reuse, 0x10, RZ ;  /* 0x0000001066627819 */ /* 0x040fe200000006ff */
[----:B------:R-:W-:Y:S01]  /*75d0*/  FFMA R28, R67, R82, R28 ;  /* 0x00000052431c7223 */ /* 0x000fe2000000001c */
[----:B------:R1:W-:Y:S01]  /*75e0*/  STS.128 [R142], R40 ;  /* 0x000000288e007388 */ /* 0x0003e20000000c00 */
[----:B------:R-:W-:Y:S01]  /*75f0*/  F2FP.BF16.F32.PACK_AB R24, R25, R24 ;  /* 0x000000181918723e */ /* 0x000fe200000010ff */
[----:B------:R-:W-:Y:S01]  /*7600*/  FMUL R29, R65, R29 ;  /* 0x0000001d411d7220 */ /* 0x000fe20000400000 */
[----:B------:R-:W-:Y:S01]  /*7610*/  F2FP.BF16.F32.PACK_AB R25, R27, R26 ;  /* 0x0000001a1b19723e */ /* 0x000fe200000010ff */
[C---:B------:R-:W-:Y:S01]  /*7620*/  FMUL R30, R65.reuse, R30 ;  /* 0x0000001e411e7220 */ /* 0x040fe20000400000 */
[----:B------:R-:W-:Y:S01]  /*7630*/  FMUL R31, R65, R31 ;  /* 0x0000001f411f7220 */ /* 0x000fe20000400000 */
[----:B------:R-:W-:Y:S01]  /*7640*/  FFMA R29, R67, R83, R29 ;  /* 0x00000053431d7223 */ /* 0x000fe2000000001d */
[----:B------:R-:W-:Y:S01]  /*7650*/  FMUL R32, R65, R32 ;  /* 0x0000002041207220 */ /* 0x000fe20000400000 */
[----:B------:R-:W-:Y:S01]  /*7660*/  LOP3.LUT R99, R102, 0xffff0000, RZ, 0xc0, !PT ;  /* 0xffff000066637812 */ /* 0x000fe200078ec0ff */
[C---:B------:R-:W-:Y:S01]  /*7670*/  FFMA R30, R67.reuse, R84, R30 ;  /* 0x00000054431e7223 */ /* 0x040fe2000000001e */
[----:B------:R-:W-:Y:S01]  /*7680*/  FFMA R31, R67, R85, R31 ;  /* 0x00000055431f7223 */ /* 0x000fe2000000001f */
[----:B------:R-:W-:Y:S01]  /*7690*/  F2FP.BF16.F32.PACK_AB R26, R29, R28 ;  /* 0x0000001c1d1a723e */ /* 0x000fe200000010ff */
[----:B------:R-:W-:Y:S01]  /*76a0*/  FFMA R32, R67, R86, R32 ;  /* 0x0000005643207223 */ /* 0x000fe20000000020 */
[----:B------:R-:W-:Y:S01]  /*76b0*/  FMUL R33, R65, R33 ;  /* 0x0000002141217220 */ /* 0x000fe20000400000 */
[----:B------:R-:W-:Y:S01]  /*76c0*/  SHF.L.U32 R100, R103, 0x10, RZ ;  /* 0x0000001067647819 */ /* 0x000fe200000006ff */
[----:B------:R-:W-:Y:S01]  /*76d0*/  FMUL R34, R65, R34 ;  /* 0x0000002241227220 */ /* 0x000fe20000400000 */
[----:B------:R-:W-:Y:S01]  /*76e0*/  F2FP.BF16.F32.PACK_AB R27, R31, R30 ;  /* 0x0000001e1f1b723e */ /* 0x000fe200000010ff */
[----:B------:R-:W-:Y:S01]  /*76f0*/  FFMA R33, R67, R87, R33 ;  /* 0x0000005743217223 */ /* 0x000fe20000000021 */
[C---:B------:R-:W-:Y:S01]  /*7700*/  FMUL R35, R65.reuse, R35 ;  /* 0x0000002341237220 */ /* 0x040fe20000400000 */
[C---:B------:R-:W-:Y:S01]  /*7710*/  FMUL R36, R65.reuse, R36 ;  /* 0x0000002441247220 */ /* 0x040fe20000400000 */
[----:B------:R-:W-:Y:S01]  /*7720*/  FMUL R37, R65, R37 ;  /* 0x0000002541257220 */ /* 0x000fe20000400000 */
[----:B------:R1:W-:Y:S01]  /*7730*/  STS.128 [R140+0x1400], R24 ;  /* 0x001400188c007388 */ /* 0x0003e20000000c00 */
[----:B------:R-:W-:Y:S01]  /*7740*/  LOP3.LUT R101, R103, 0xffff0000, RZ, 0xc0, !PT ;  /* 0xffff000067657812 */ /* 0x000fe200078ec0ff */
[----:B------:R-:W-:Y:S01]  /*7750*/  FFMA R34, R67, R88, R34 ;  /* 0x0000005843227223 */ /* 0x000fe20000000022 */
[----:B------:R-:W-:Y:S01]  /*7760*/  F2FP.BF16.F32.PACK_AB R32, R33, R32 ;  /* 0x000000202120723e */ /* 0x000fe200000010ff */
[C---:B------:R-:W-:Y:S01]  /*7770*/  FFMA R35, R67.reuse, R89, R35 ;  /* 0x0000005943237223 */ /* 0x040fe20000000023 */
[C---:B------:R-:W-:Y:S01]  /*7780*/  FFMA R36, R67.reuse, R90, R36 ;  /* 0x0000005a43247223 */ /* 0x040fe20000000024 */
[C---:B------:R-:W-:Y:S01]  /*7790*/  SHF.L.U32 R102, R108.reuse, 0x10, RZ ;  /* 0x000000106c667819 */ /* 0x040fe200000006ff */
[----:B------:R-:W-:Y:S01]  /*77a0*/  FFMA R37, R67, R91, R37 ;  /* 0x0000005b43257223 */ /* 0x000fe20000000025 */
[C---:B------:R-:W-:Y:S01]  /*77b0*/  FMUL R38, R65.reuse, R38 ;  /* 0x0000002641267220 */ /* 0x040fe20000400000 */
[C---:B------:R-:W-:Y:S01]  /*77c0*/  FMUL R39, R65.reuse, R39 ;  /* 0x0000002741277220 */ /* 0x040fe20000400000 */
[C---:B------:R-:W-:Y:S01]  /*77d0*/  FMUL R4, R65.reuse, R4 ;  /* 0x0000000441047220 */ /* 0x040fe20000400000 */
[----:B------:R-:W-:Y:S01]  /*77e0*/  FMUL R5, R65, R5 ;  /* 0x0000000541057220 */ /* 0x000fe20000400000 */
[----:B------:R-:W-:Y:S01]  /*77f0*/  FFMA R38, R67, R92, R38 ;  /* 0x0000005c43267223 */ /* 0x000fe20000000026 */
        /* <DEDUP_REMOVED lines=9> */
[----:B------:R-:W-:Y:S01]  /*7890*/  F2FP.BF16.F32.PACK_AB R33, R35, R34 ;  /* 0x000000222321723e */ /* 0x000fe200000010ff */
[----:B------:R-:W-:Y:S01]  /*78a0*/  FFMA R7, R67, R97, R7 ;  /* 0x0000006143077223 */ /* 0x000fe20000000007 */
[----:B------:R-:W-:Y:S01]  /*78b0*/  FMUL R11, R65, R11 ;  /* 0x0000000b410b7220 */ /* 0x000fe20000400000 */
[----:B------:R-:W-:Y:S01]  /*78c0*/  F2FP.BF16.F32.PACK_AB R34, R37, R36 ;  /* 0x000000242522723e */ /* 0x000fe200000010ff */
[----:B------:R-:W-:Y:S01]  /*78d0*/  FFMA R8, R67, R98, R8 ;  /* 0x0000006243087223 */ /* 0x000fe20000000008 */
[----:B------:R-:W-:Y:S01]  /*78e0*/  F2FP.BF16.F32.PACK_AB R35, R39, R38 ;  /* 0x000000262723723e */ /* 0x000fe200000010ff */
[----:B------:R-:W-:Y:S01]  /*78f0*/  FMUL R12, R65, R12 ;  /* 0x0000000c410c7220 */ /* 0x000fe20000400000 */
[----:B------:R-:W-:Y:S01]  /*7900*/  LOP3.LUT R103, R108, 0xffff0000, RZ, 0xc0, !PT ;  /* 0xffff00006c677812 */ /* 0x000fe200078ec0ff */
[----:B------:R-:W-:Y:S01]  /*7910*/  FFMA R9, R67, R99, R9 ;  /* 0x0000006343097223 */ /* 0x000fe20000000009 */
[----:B------:R-:W-:Y:S01]  /*7920*/  SHF.L.U32 R104, R109, 0x10, RZ ;  /* 0x000000106d687819 */ /* 0x000fe200000006ff */
[----:B------:R1:W-:Y:S01]  /*7930*/  STS.128 [R142+0x1000], R32 ;  /* 0x001000208e007388 */ /* 0x0003e20000000c00 */
[----:B------:R-:W-:Y:S01]  /*7940*/  FMUL R13, R65, R13 ;  /* 0x0000000d410d7220 */ /* 0x000fe20000400000 */
[----:B------:R-:W-:Y:S01]  /*7950*/  FFMA R10, R67, R100, R10 ;  /* 0x00000064430a7223 */ /* 0x000fe2000000000a */
[----:B------:R-:W-:Y:S01]  /*7960*/  LOP3.LUT R105, R109, 0xffff0000, RZ, 0xc0, !PT ;  /* 0xffff00006d697812 */ /* 0x000fe200078ec0ff */
[----:B------:R-:W-:Y:S01]  /*7970*/  FMUL R14, R65, R14 ;  /* 0x0000000e410e7220 */ /* 0x000fe20000400000 */
[----:B------:R-:W-:Y:S01]  /*7980*/  FFMA R11, R67, R101, R11 ;  /* 0x00000065430b7223 */ /* 0x000fe2000000000b */
[C---:B------:R-:W-:Y:S01]  /*7990*/  SHF.L.U32 R106, R110.reuse, 0x10, RZ ;  /* 0x000000106e6a7819 */ /* 0x040fe200000006ff */
[----:B------:R-:W-:Y:S01]  /*79a0*/  FMUL R15, R65, R15 ;  /* 0x0000000f410f7220 */ /* 0x000fe20000400000 */
[----:B------:R-:W-:Y:S01]  /*79b0*/  FFMA R12, R67, R102, R12 ;  /* 0x00000066430c7223 */ /* 0x000fe2000000000c */
[----:B------:R-:W-:Y:S01]  /*79c0*/  LOP3.LUT R107, R110, 0xffff0000, RZ, 0xc0, !PT ;  /* 0xffff00006e6b7812 */ /* 0x000fe200078ec0ff */
[----:B------:R-:W-:Y:S01]  /*79d0*/  FMUL R16, R65, R16 ;  /* 0x0000001041107220 */ /* 0x000fe20000400000 */
[----:B------:R-:W-:Y:S01]  /*79e0*/  FFMA R13, R67, R103, R13 ;  /* 0x00000067430d7223 */ /* 0x000fe2000000000d */
[----:B------:R-:W-:Y:S01]  /*79f0*/  SHF.L.U32 R108, R111, 0x10, RZ ;  /* 0x000000106f6c7819 */ /* 0x000fe200000006ff */
[----:B------:R-:W-:Y:S01]  /*7a00*/  FMUL R17, R65, R17 ;  /* 0x0000001141117220 */ /* 0x000fe20000400000 */
[----:B------:R-:W-:Y:S01]  /*7a10*/  F2FP.BF16.F32.PACK_AB R4, R5, R4 ;  /* 0x000000040504723e */ /* 0x000fe200000010ff */
[----:B------:R-:W-:Y:S01]  /*7a20*/  FFMA R14, R67, R104, R14 ;  /* 0x00000068430e7223 */ /* 0x000fe2000000000e */
[----:B------:R-:W-:Y:S01]  /*7a30*/  LOP3.LUT R109, R111, 0xffff0000, RZ, 0xc0, !PT ;  /* 0xffff00006f6d7812 */ /* 0x000fe200078ec0ff */
[----:B------:R-:W-:Y:S01]  /*7a40*/  FMUL R18, R65, R18 ;  /* 0x0000001241127220 */ /* 0x000fe20000400000 */
[----:B------:R-:W-:Y:S01]  /*7a50*/  F2FP.BF16.F32.PACK_AB R5, R7, R6 ;  /* 0x000000060705723e */ /* 0x000fe200000010ff */
[----:B------:R-:W-:Y:S01]  /*7a60*/  FFMA R15, R67, R105, R15 ;  /* 0x00000069430f7223 */ /* 0x000fe2000000000f */
[----:B------:R-:W-:Y:S01]  /*7a70*/  FMUL R19, R65, R19 ;  /* 0x0000001341137220 */ /* 0x000fe20000400000 */
[----:B------:R-:W-:Y:S01]  /*7a80*/  F2FP.BF16.F32.PACK_AB R6, R9, R8 ;  /* 0x000000080906723e */ /* 0x000fe200000010ff */
[----:B------:R-:W-:Y:S01]  /*7a90*/  FFMA R16, R67, R106, R16 ;  /* 0x0000006a43107223 */ /* 0x000fe20000000010 */
[----:B------:R-:W-:Y:S01]  /*7aa0*/  F2FP.BF16.F32.PACK_AB R7, R11, R10 ;  /* 0x0000000a0b07723e */ /* 0x000fe200000010ff */
[C---:B------:R-:W-:Y:S01]  /*7ab0*/  FFMA R17, R67.reuse, R107, R17 ;  /* 0x0000006b43117223 */ /* 0x040fe20000000011 */
[C---:B------:R-:W-:Y:S01]  /*7ac0*/  FFMA R18, R67.reuse, R108, R18 ;  /* 0x0000006c43127223 */ /* 0x040fe20000000012 */
[----:B------:R-:W-:Y:S01]  /*7ad0*/  FFMA R19, R67, R109, R19 ;  /* 0x0000006d43137223 */ /* 0x000fe20000000013 */
[----:B------:R-:W-:Y:S01]  /*7ae0*/  F2FP.BF16.F32.PACK_AB R12, R13, R12 ;  /* 0x0000000c0d0c723e */ /* 0x000fe200000010ff */
[----:B------:R1:W-:Y:S01]  /*7af0*/  STS.128 [R140+0x2400], R4 ;  /* 0x002400048c007388 */ /* 0x0003e20000000c00 */
[----:B------:R-:W-:Y:S01]  /*7b00*/  F2FP.BF16.F32.PACK_AB R13, R15, R14 ;  /* 0x0000000e0f0d723e */ /* 0x000fe200000010ff */
[----:B------:R-:W-:Y:S01]  /*7b10*/  UIADD3 UR5, UPT, UPT, UR39, 0x1, URZ ;  /* 0x0000000127057890 */ /* 0x000fe2000fffe0ff */
[----:B------:R-:W-:Y:S01]  /*7b20*/  F2FP.BF16.F32.PACK_AB R14, R17, R16 ;  /* 0x00000010110e723e */ /* 0x000fe200000010ff */
[----:B------:R-:W-:Y:S01]  /*7b30*/  BSSY.RECONVERGENT B0, `(.L_x_127) ;  /* 0x0000020000007945 */ /* 0x000fe20003800200 */
[----:B------:R-:W-:Y:S05]  /*7b40*/  F2FP.BF16.F32.PACK_AB R15, R19, R18 ;  /* 0x00000012130f723e */ /* 0x000fea00000010ff */
[----:B------:R1:W-:Y:S01]  /*7b50*/  STS.128 [R142+0x2000], R12 ;  /* 0x0020000c8e007388 */ /* 0x0003e20000000c00 */
[----:B------:R-:W-:Y:S01]  /*7b60*/  @!PT LDS RZ, [RZ] ;  /* 0x00000000fffff984 */ /* 0x000fe20000000800 */
[----:B------:R-:W-:Y:S01]  /*7b70*/  @!PT LDS RZ, [RZ] ;  /* 0x00000000fffff984 */ /* 0x000fe20000000800 */
[----:B------:R-:W-:Y:S01]  /*7b80*/  @!PT LDS RZ, [RZ] ;  /* 0x00000000fffff984 */ /* 0x000fe20000000800 */
[----:B------:R-:W-:Y:S01]  /*7b90*/  @!PT LDS RZ, [RZ] ;  /* 0x00000000fffff984 */ /* 0x000fe20000000800 */
[----:B------:R3:W-:Y:S07]  /*7ba0*/  MEMBAR.ALL.CTA ;  /* 0x0000000000007992 */ /* 0x0007ee0000008000 */
[----:B---3--:R-:W3:Y:S02]  /*7bb0*/  FENCE.VIEW.ASYNC.S ;  /* 0x00000000000073c6 */ /* 0x008ee40000000000 */
[----:B---3--:R-:W-:Y:S06]  /*7bc0*/  BAR.SYNC.DEFER_BLOCKING 0x1, 0x80 ;  /* 0x0042000000007b1d */ /* 0x008fec0000010000 */
[----:B------:R-:W-:Y:S05]  /*7bd0*/  @P0 BRA `(.L_x_128) ;  /* 0x0000000000540947 */ /* 0x000fea0003800000 */
[----:B------:R-:W-:Y:S01]  /*7be0*/  R2UR UR9, R124 ;  /* 0x000000007c0972ca */ /* 0x000fe200000e0000 */
[----:B------:R-:W-:Y:S01]  /*7bf0*/  UIADD3 UR6, UP0, UPT, UR48, 0x680, URZ ;  /* 0x0000068030067890 */ /* 0x000fe2000ff1e0ff */
[----:B------:R-:W-:Y:S01]  /*7c00*/  R2UR UR10, R125 ;  /* 0x000000007d0a72ca */ /* 0x000fe200000e0000 */
[----:B------:R-:W-:Y:S02]  /*7c10*/  UIMAD UR4, UR39, 0x3000, UR37 ;  /* 0x00003000270478a4 */ /* 0x000fe4000f8e0225 */
[----:B------:R-:W-:Y:S02]  /*7c20*/  UIADD3.X UR7, UPT, UPT, URZ, UR49, URZ, UP0, !UPT ;  /* 0x00000031ff077290 */ /* 0x000fe400087fe4ff */
[----:B------:R-:W-:Y:S01]  /*7c30*/  UIADD3 UR8, UPT, UPT, UR4, 0x400, URZ ;  /* 0x0000040004087890 */ /* 0x000fe2000fffe0ff */
[----:B------:R-:W-:Y:S01]  /*7c40*/  UMOV UR11, UR36 ;  /* 0x00000024000b7c82 */ /* 0x000fe20008000000 */
[----:B------:R-:W-:Y:S01]  /*7c50*/  UIADD3 UR12, UPT, UPT, UR4, 0x1400, URZ ;  /* 0x00001400040c7890 */ /* 0x000fe2000fffe0ff */
[----:B------:R-:W-:Y:S03]  /*7c60*/  UMOV UR15, UR36 ;  /* 0x00000024000f7c82 */ /* 0x000fe60008000000 */
[----:B------:R-:W-:Y:S02]  /*7c70*/  UIMAD UR9, UR9, 0x30, URZ ;  /* 0x00000030090978a4 */ /* 0x000fe4000f8e02ff */
[----:B------:R-:W-:Y:S02]  /*7c80*/  USHF.L.U32 UR10, UR10, 0x7, URZ ;  /* 0x000000070a0a7899 */ /* 0x000fe400080006ff */
[----:B------:R-:W-:Y:S02]  /*7c90*/  UIADD3 UR13, UPT, UPT, UR9, 0x10, URZ ;  /* 0x00000010090d7890 */ /* 0x000fe4000fffe0ff */
[----:B------:R-:W-:Y:S02]  /*7ca0*/  UIADD3 UR16, UPT, UPT, UR4, 0x2400, URZ ;  /* 0x0000240004107890 */ /* 0x000fe4000fffe0ff */
[----:B------:R-:W-:Y:S01]  /*7cb0*/  UIADD3 UR17, UPT, UPT, UR9, 0x20, URZ ;  /* 0x0000002009117890 */ /* 0x000fe2000fffe0ff */
[----:B------:R-:W-:Y:S02]  /*7cc0*/  UMOV UR14, UR10 ;  /* 0x0000000a000e7c82 */ /* 0x000fe40008000000 */
[----:B------:R3:W-:Y:S01]  /*7cd0*/  UTMASTG.3D [UR8], [UR6] ;  /* 0x00000008060073b5 */ /* 0x0007e20008010000 */
[----:B------:R-:W-:Y:S01]  /*7ce0*/  UMOV UR19, UR36 ;  /* 0x0000002400137c82 */ /* 0x000fe20008000000 */
[----:B------:R-:W-:Y:S01]  /*7cf0*/  UMOV UR18, UR10 ;  /* 0x0000000a00127c82 */ /* 0x000fe20008000000 */
[----:B------:R3:W-:Y:S03]  /*7d00*/  UTMASTG.3D [UR12], [UR6] ;  /* 0x0000000c060073b5 */ /* 0x0007e60008010000 */
[----:B------:R3:W-:Y:S02]  /*7d10*/  UTMASTG.3D [UR16], [UR6] ;  /* 0x00000010060073b5 */ /* 0x0007e40008010000 */
[----:B---3--:R0:W-:Y:S02]  /*7d20*/  UTMACMDFLUSH ;  /* 0x00000000000079b7 */ /* 0x0081e40000000000 */
.L_x_128:
[----:B------:R-:W-:Y:S05]  /*7d30*/  BSYNC.RECONVERGENT B0 ;  /* 0x0000000000007941 */ /* 0x000fea0003800200 */
.L_x_127:
[----:B------:R-:W-:Y:S04]  /*7d40*/  BSSY.RECONVERGENT B0, `(.L_x_129) ;  /* 0x0000003000007945 */ /* 0x000fe80003800200 */
[----:B------:R-:W-:Y:S05]  /*7d50*/  @P0 BRA `(.L_x_130) ;  /* 0x0000000000040947 */ /* 0x000fea0003800000 */
[----:B------:R-:W-:Y:S04]  /*7d60*/  DEPBAR.LE SB0, 0x0 ;  /* 0x000080000000791a */ /* 0x000fe80000000000 */
.L_x_130:
[----:B------:R-:W-:Y:S05]  /*7d70*/  BSYNC.RECONVERGENT B0 ;  /* 0x0000000000007941 */ /* 0x000fea0003800200 */
.L_x_129:
[----:B------:R-:W-:Y:S01]  /*7d80*/  BAR.SYNC.DEFER_BLOCKING 0x1, 0x80 ;  /* 0x0042000000007b1d */ /* 0x000fe20000010000 */
[----:B------:R-:W-:Y:S01]  /*7d90*/  UIADD3 UR45, UPT, UPT, UR45, 0x1, URZ ;  /* 0x000000012d2d7890 */ /* 0x000fe2000fffe0ff */
[----:B------:R-:W-:Y:S03]  /*7da0*/  IADD3 R66, PT, PT, R66, 0x1, RZ ;  /* 0x0000000142427810 */ /* 0x000fe60007ffe0ff */
[----:B------:R-:W-:Y:S09]  /*7db0*/  UISETP.NE.AND UP0, UPT, UR45, URZ, UPT ;  /* 0x000000ff2d00728c */ /* 0x000ff2000bf05270 */
[----:B------:R-:W-:Y:S05]  /*7dc0*/  BRA.U !UP0, `(.L_x_131) ;  /* 0x0000000108287547 */ /* 0x000fea000b800000 */
[----:B------:R-:W-:Y:S01]  /*7dd0*/  ISETP.NE.AND P0, PT, R143, RZ, PT ;  /* 0x000000ff8f00720c */ /* 0x000fe20003f05270 */
[----:B------:R-:W-:Y:S11]  /*7de0*/  IMAD.U32 R0, RZ, RZ, UR38 ;  /* 0x00000026ff007e24 */ /* 0x000ff6000f8e00ff */
[----:B------:R-:W-:Y:S01]  /*7df0*/  @!UPT UIADD3 URZ, UPT, UPT, URZ, URZ, URZ ;  /* 0x000000fffffff290 */ /* 0x000fe2000fffe0ff */
[C---:B------:R-:W-:Y:S01]  /*7e00*/  @P0 LEA R2, R134.reuse, UR37, 0x3 ;  /* 0x0000002586020c11 */ /* 0x040fe2000f8e18ff */
[----:B------:R-:W-:Y:S04]  /*7e10*/  VIADD R134, R134, 0x1 ;  /* 0x0000000186867836 */ /* 0x000fe80000000000 */
[----:B------:R-:W-:Y:S05]  /*7e20*/  @P0 VIADD R2, R2, 0x250 ;  /* 0x0000025002020836 */ /* 0x000fea0000000000 */
[----:B------:R-:W-:Y:S04]  /*7e30*/  @P0 PRMT R0, R0, 0x654, R2 ;  /* 0x0000065400000816 */ /* 0x000fe80000000002 */
[----:B------:R3:W-:Y:S01]  /*7e40*/  @P0 SYNCS.ARRIVE.TRANS64.RED.A1T0 RZ, [R0+URZ], RZ ;  /* 0x000000ff00ff09a7 */ /* 0x0007e200081004ff */
[C---:B------:R-:W-:Y:S04]  /*7e50*/  ISETP.NE.AND P0, PT, R134.reuse, 0x2, PT ;  /* 0x000000028600780c */ /* 0x040fe80003f05270 */
[----:B------:R-:W-:Y:S09]  /*7e60*/  SEL R134, R134, RZ, P0 ;  /* 0x000000ff86867207 */ /* 0x000ff20000000000 */
.L_x_131:
[----:B------:R-:W-:Y:S01]  /*7e70*/  ISETP.NE.AND P2, PT, R139, RZ, PT ;  /* 0x000000ff8b00720c */ /* 0x000fe20003f45270 */
[----:B------:R-:W-:Y:S01]  /*7e80*/  UISETP.NE.AND UP0, UPT, UR5, 0x2, UPT ;  /* 0x000000020500788c */ /* 0x000fe2000bf05270 */
[----:B------:R-:W-:Y:S01]  /*7e90*/  ISETP.NE.AND P0, PT, R141, 0x2, PT ;  /* 0x000000028d00780c */ /* 0x000fe20003f05270 */
[----:B------:R-:W-:Y:S01]  /*7ea0*/  IMAD.IADD R124, R63, 0x1, R122 ;  /* 0x000000013f7c7824 */ /* 0x000fe200078e027a */
[----:B------:R-:W-:Y:S01]  /*7eb0*/  ISETP.NE.AND P1, PT, R66, 0x4, PT ;  /* 0x000000044200780c */ /* 0x000fe20003f25270 */
[----:B------:R-:W-:Y:S01]  /*7ec0*/  USEL UR4, URZ, 0x1, UP0 ;  /* 0x00000001ff047887 */ /* 0x000fe20008000000 */
[----:B------:R-:W-:Y:S01]  /*7ed0*/  SEL R2, RZ, 0x1, P0 ;  /* 0x00000001ff027807 */ /* 0x000fe20000000000 */
[----:B------:R-:W-:Y:S01]  /*7ee0*/  USEL UR39, UR5, URZ, UP0 ;  /* 0x000000ff05277287 */ /* 0x000fe20008000000 */
[----:B---3--:R-:W-:Y:S01]  /*7ef0*/  SEL R0, RZ, 0x1, P1 ;  /* 0x00000001ff007807 */ /* 0x008fe20000800000 */
[----:B------:R-:W-:Y:S01]  /*7f00*/  IMAD.IADD R125, R64, 0x1, R123 ;  /* 0x00000001407d7824 */ /* 0x000fe200078e027b */
[----:B------:R-:W-:Y:S02]  /*7f10*/  LOP3.LUT R135, R135, R2, RZ, 0x3c, !PT ;  /* 0x0000000287877212 */ /* 0x000fe400078e3cff */
[----:B------:R-:W-:Y:S02]  /*7f20*/  LOP3.LUT R137, R137, UR4, RZ, 0x3c, !PT ;  /* 0x0000000489897c12 */ /* 0x000fe4000f8e3cff */
[----:B------:R-:W-:Y:S02]  /*7f30*/  @P2 R2UR UR36, R133 ;  /* 0x00000000852422ca */ /* 0x000fe400000e0000 */
[----:B------:R-:W-:Y:S02]  /*7f40*/  LOP3.LUT R136, R136, R0, RZ, 0x3c, !PT ;  /* 0x0000000088887212 */ /* 0x000fe400078e3cff */
[----:B------:R-:W-:Y:S02]  /*7f50*/  SEL R141, R141, RZ, P0 ;  /* 0x000000ff8d8d7207 */ /* 0x000fe40000000000 */
[----:B------:R-:W-:Y:S01]  /*7f60*/  SEL R66, R66, RZ, P1 ;  /* 0x000000ff42427207 */ /* 0x000fe20000800000 */
[----:B------:R-:W-:Y:S08]  /*7f70*/  @P2 BRA `(.L_x_132) ;  /* 0xffffffdc00882947 */ /* 0x000ff0000383ffff */
[----:B------:R-:W-:-:S09]  /*7f80*/  UISETP.NE.AND UP0, UPT, UR44, URZ, UPT ;  /* 0x000000ff2c00728c */ /* 0x000fd2000bf05270 */
[----:B------:R-:W-:Y:S05]  /*7f90*/  BRA.U !UP0, `(.L_x_133) ;  /* 0x0000000108487547 */ /* 0x000fea000b800000 */
[----:B------:R-:W3:Y:S02]  /*7fa0*/  LDCU.64 UR4, c[0x0][0x890] ;  /* 0x00011200ff0477ac */ /* 0x000ee40008000a00 */
[----:B---3--:R-:W-:-:S04]  /*7fb0*/  UISETP.NE.U32.AND UP0, UPT, UR4, URZ, UPT ;  /* 0x000000ff0400728c */ /* 0x008fc8000bf05070 */
[----:B------:R-:W-:-:S09]  /*7fc0*/  UISETP.NE.AND.EX UP0, UPT, UR5, URZ, UPT, UP0 ;  /* 0x000000ff0500728c */ /* 0x000fd2000bf05300 */
[----:B------:R-:W-:Y:S05]  /*7fd0*/  BRA.U UP0, `(.L_x_134) ;  /* 0x00000001000c7547 */ /* 0x000fea000b800000 */
[----:B------:R-:W-:-:S13]  /*7fe0*/  FSETP.NEU.AND P0, PT, R67, RZ, PT ;  /* 0x000000ff4300720b */ /* 0x000fda0003f0d000 */
[----:B------:R-:W-:Y:S05]  /*7ff0*/  @!P0 EXIT ;  /* 0x000000000000894d */ /* 0x000fea0003800000 */
[----:B------:R-:W-:Y:S05]  /*8000*/  BRA `(.L_x_133) ;  /* 0x00000000002c7947 */ /* 0x000fea0003800000 */
.L_x_134:
[----:B------:R-:W-:Y:S01]  /*8010*/  LOP3.LUT P0, RZ, R126, 0xff, RZ, 0xc0, !PT ;  /* 0x000000ff7eff7812 */ /* 0x000fe2000780c0ff */
[----:B------:R-:W-:-:S12]  /*8020*/  BSSY.RECONVERGENT B0, `(.L_x_133) ;  /* 0x0000009000007945 */ /* 0x000fd80003800200 */
[----:B------:R-:W-:Y:S05]  /*8030*/  @P0 BRA `(.L_x_135) ;  /* 0x0000000000140947 */ /* 0x000fea0003800000 */
[----:B------:R-:W3:Y:S02]  /*8040*/  LDCU.64 UR4, c[0x0][0x888] ;  /* 0x00011100ff0477ac */ /* 0x000ee40008000a00 */
[----:B---3--:R-:W-:-:S04]  /*8050*/  ISETP.NE.U32.AND P0, PT, RZ, UR4, PT ;  /* 0x00000004ff007c0c */ /* 0x008fc8000bf05070 */
[----:B------:R-:W-:-:S13]  /*8060*/  ISETP.NE.AND.EX P0, PT, RZ, UR5, PT, P0 ;  /* 0x00000005ff007c0c */ /* 0x000fda000bf05300 */
[----:B------:R-:W-:Y:S05]  /*8070*/  @!P0 EXIT ;  /* 0x000000000000894d */ /* 0x000fea0003800000 */
[----:B------:R-:W-:Y:S05]  /*8080*/  BRA `(.L_x_136) ;  /* 0x0000000000087947 */ /* 0x000fea0003800000 */
.L_x_135:
[----:B------:R-:W-:-:S13]  /*8090*/  FSETP.NEU.AND P0, PT, R67, RZ, PT ;  /* 0x000000ff4300720b */ /* 0x000fda0003f0d000 */
[----:B------:R-:W-:Y:S05]  /*80a0*/  @!P0 EXIT ;  /* 0x000000000000894d */ /* 0x000fea0003800000 */
.L_x_136:
[----:B------:R-:W-:Y:S05]  /*80b0*/  BSYNC.RECONVERGENT B0 ;  /* 0x0000000000007941 */ /* 0x000fea0003800200 */
.L_x_133:
[----:B------:R-:W-:-:S04]  /*80c0*/  DEPBAR.LE SB0, 0x0 ;  /* 0x000080000000791a */ /* 0x000fc80000000000 */
[----:B------:R-:W-:Y:S05]  /*80d0*/  EXIT ;  /* 0x000000000000794d */ /* 0x000fea0003800000 */
.L_x_20:
[----:B--2---:R2:W1:Y:S02]  /*80e0*/  SYNCS.PHASECHK.TRANS64.TRYWAIT P0, [R2+URZ+0x2e0], R3 ;  /* 0x0002e003020075a7 */ /* 0x00446400080011ff */
[----:B-1----:R-:W-:Y:S05]  /*80f0*/  @!P0 NANOSLEEP.SYNCS 0x989680 ;  /* 0x009896800000895d */ /* 0x002fea0003900000 */
[----:B------:R-:W1:Y:S02]  /*8100*/  @!P0 SYNCS.PHASECHK.TRANS64 P0, [R2+URZ+0x2e0], R3 ;  /* 0x0002e003020085a7 */ /* 0x000e6400080010ff */
[----:B-1----:R-:W-:Y:S05]  /*8110*/  @!P0 BRA `(.L_x_20) ;  /* 0xfffffffc00f08947 */ /* 0x002fea000383ffff */
[----:B------:R-:W-:Y:S05]  /*8120*/  BRA `(.L_x_137) ;  /* 0xffffff9800287947 */ /* 0x000fea000383ffff */
.L_x_23:
[----:B-1----:R-:W-:Y:S07]  /*8130*/  MOV R2, UR33 ;  /* 0x0000002100027c02 */ /* 0x002fee0008000f00 */
.L_x_138:
[----:B-1----:R1:W2:Y:S02]  /*8140*/  SYNCS.PHASECHK.TRANS64.TRYWAIT P0, [R2+URZ+0x120], R4 ;  /* 0x00012004020075a7 */ /* 0x0022a400080011ff */
[----:B--2---:R-:W-:Y:S05]  /*8150*/  @!P0 NANOSLEEP.SYNCS 0x989680 ;  /* 0x009896800000895d */ /* 0x004fea0003900000 */
[----:B------:R-:W2:Y:S02]  /*8160*/  @!P0 SYNCS.PHASECHK.TRANS64 P0, [R2+URZ+0x120], R4 ;  /* 0x00012004020085a7 */ /* 0x000ea400080010ff */
[----:B--2---:R-:W-:Y:S05]  /*8170*/  @!P0 BRA `(.L_x_138) ;  /* 0xfffffffc00f08947 */ /* 0x004fea000383ffff */
[----:B------:R-:W-:Y:S05]  /*8180*/  BRA `(.L_x_22) ;  /* 0xffffff9800787947 */ /* 0x000fea000383ffff */
.L_x_29:
[----:B-1----:R-:W-:Y:S07]  /*8190*/  MOV R2, UR17 ;  /* 0x0000001100027c02 */ /* 0x002fee0008000f00 */
.L_x_139:
[----:B-1----:R1:W2:Y:S02]  /*81a0*/  SYNCS.PHASECHK.TRANS64.TRYWAIT P0, [R2+URZ+0x120], R4 ;  /* 0x00012004020075a7 */ /* 0x0022a400080011ff */
[----:B--2---:R-:W-:Y:S05]  /*81b0*/  @!P0 NANOSLEEP.SYNCS 0x989680 ;  /* 0x009896800000895d */ /* 0x004fea0003900000 */
[----:B------:R-:W2:Y:S02]  /*81c0*/  @!P0 SYNCS.PHASECHK.TRANS64 P0, [R2+URZ+0x120], R4 ;  /* 0x00012004020085a7 */ /* 0x000ea400080010ff */
[----:B--2---:R-:W-:Y:S05]  /*81d0*/  @!P0 BRA `(.L_x_139) ;  /* 0xfffffffc00f08947 */ /* 0x004fea000383ffff */
[----:B------:R-:W-:Y:S05]  /*81e0*/  BRA `(.L_x_28) ;  /* 0xffffff9c00207947 */ /* 0x000fea000383ffff */
.L_x_33:
[----:B-1----:R1:W2:Y:S02]  /*81f0*/  SYNCS.PHASECHK.TRANS64.TRYWAIT P0, [R2+URZ+0x270], R3 ;  /* 0x00027003020075a7 */ /* 0x0022a400080011ff */
[----:B--2---:R-:W-:Y:S05]  /*8200*/  @!P0 NANOSLEEP.SYNCS 0x989680 ;  /* 0x009896800000895d */ /* 0x004fea0003900000 */
[----:B------:R-:W2:Y:S02]  /*8210*/  @!P0 SYNCS.PHASECHK.TRANS64 P0, [R2+URZ+0x270], R3 ;  /* 0x00027003020085a7 */ /* 0x000ea400080010ff */
[----:B--2---:R-:W-:Y:S05]  /*8220*/  @!P0 BRA `(.L_x_33) ;  /* 0xfffffffc00f08947 */ /* 0x004fea000383ffff */
[----:B------:R-:W-:Y:S05]  /*8230*/  BRA `(.L_x_140) ;  /* 0xffffff9c00b07947 */ /* 0x000fea000383ffff */
.L_x_37:
[----:B----4-:R-:W-:-:S07]  /*8240*/  MOV R0, UR5 ;  /* 0x0000000500007c02 */ /* 0x010fce0008000f00 */
.L_x_141:
[----:B-1----:R1:W2:Y:S02]  /*8250*/  SYNCS.PHASECHK.TRANS64.TRYWAIT P0, [R0+URZ], R2 ;  /* 0x00000002000075a7 */ /* 0x0022a400080011ff */
[----:B--2---:R-:W-:Y:S05]  /*8260*/  @!P0 NANOSLEEP.SYNCS 0x989680 ;  /* 0x009896800000895d */ /* 0x004fea0003900000 */
[----:B------:R-:W2:Y:S02]  /*8270*/  @!P0 SYNCS.PHASECHK.TRANS64 P0, [R0+URZ], R2 ;  /* 0x00000002000085a7 */ /* 0x000ea400080010ff */
[----:B--2---:R-:W-:Y:S05]  /*8280*/  @!P0 BRA `(.L_x_141) ;  /* 0xfffffffc00f08947 */ /* 0x004fea000383ffff */
[----:B------:R-:W-:Y:S05]  /*8290*/  BRA `(.L_x_142) ;  /* 0xffffffa400207947 */ /* 0x000fea000383ffff */
.L_x_38:
[----:B----4-:R-:W-:-:S07]  /*82a0*/  MOV R0, UR5 ;  /* 0x0000000500007c02 */ /* 0x010fce0008000f00 */
.L_x_143:
[----:B-1----:R1:W2:Y:S02]  /*82b0*/  SYNCS.PHASECHK.TRANS64.TRYWAIT P0, [R0+URZ], R3 ;  /* 0x00000003000075a7 */ /* 0x0022a400080011ff */
[----:B--2---:R-:W-:Y:S05]  /*82c0*/  @!P0 NANOSLEEP.SYNCS 0x989680 ;  /* 0x009896800000895d */ /* 0x004fea0003900000 */
[----:B------:R-:W2:Y:S02]  /*82d0*/  @!P0 SYNCS.PHASECHK.TRANS64 P0, [R0+URZ], R3 ;  /* 0x00000003000085a7 */ /* 0x000ea400080010ff */
[----:B--2---:R-:W-:Y:S05]  /*82e0*/  @!P0 BRA `(.L_x_143) ;  /* 0xfffffffc00f08947 */ /* 0x004fea000383ffff */
[----:B------:R-:W-:Y:S05]  /*82f0*/  BRA `(.L_x_144) ;  /* 0xffffffa4002c7947 */ /* 0x000fea000383ffff */
.L_x_39:
[----:B----4-:R-:W-:-:S07]  /*8300*/  MOV R0, UR5 ;  /* 0x0000000500007c02 */ /* 0x010fce0008000f00 */
.L_x_145:
[----:B-1----:R1:W2:Y:S02]  /*8310*/  SYNCS.PHASECHK.TRANS64.TRYWAIT P0, [R0+URZ], R3 ;  /* 0x00000003000075a7 */ /* 0x0022a400080011ff */
[----:B--2---:R-:W-:Y:S05]  /*8320*/  @!P0 NANOSLEEP.SYNCS 0x989680 ;  /* 0x009896800000895d */ /* 0x004fea0003900000 */
[----:B------:R-:W2:Y:S02]  /*8330*/  @!P0 SYNCS.PHASECHK.TRANS64 P0, [R0+URZ], R3 ;  /* 0x00000003000085a7 */ /* 0x000ea400080010ff */
[----:B--2---:R-:W-:Y:S05]  /*8340*/  @!P0 BRA `(.L_x_145) ;  /* 0xfffffffc00f08947 */ /* 0x004fea000383ffff */
[----:B------:R-:W-:Y:S05]  /*8350*/  BRA `(.L_x_146) ;  /* 0xffffffa400387947 */ /* 0x000fea000383ffff */
.L_x_40:
[----:B----4-:R-:W-:-:S07]  /*8360*/  MOV R0, UR5 ;  /* 0x0000000500007c02 */ /* 0x010fce0008000f00 */
.L_x_147:
[----:B-1----:R1:W2:Y:S02]  /*8370*/  SYNCS.PHASECHK.TRANS64.TRYWAIT P0, [R0+URZ], R3 ;  /* 0x00000003000075a7 */ /* 0x0022a400080011ff */
[----:B--2---:R-:W-:Y:S05]  /*8380*/  @!P0 NANOSLEEP.SYNCS 0x989680 ;  /* 0x009896800000895d */ /* 0x004fea0003900000 */
[----:B------:R-:W2:Y:S02]  /*8390*/  @!P0 SYNCS.PHASECHK.TRANS64 P0, [R0+URZ], R3 ;  /* 0x00000003000085a7 */ /* 0x000ea400080010ff */
[----:B--2---:R-:W-:Y:S05]  /*83a0*/  @!P0 BRA `(.L_x_147) ;  /* 0xfffffffc00f08947 */ /* 0x004fea000383ffff */
[----:B------:R-:W-:Y:S05]  /*83b0*/  BRA `(.L_x_148) ;  /* 0xffffffa400447947 */ /* 0x000fea000383ffff */
.L_x_41:
[----:B----4-:R-:W-:-:S07]  /*83c0*/  MOV R0, UR5 ;  /* 0x0000000500007c02 */ /* 0x010fce0008000f00 */
.L_x_149:
[----:B-1----:R1:W2:Y:S02]  /*83d0*/  SYNCS.PHASECHK.TRANS64.TRYWAIT P0, [R0+URZ], R3 ;  /* 0x00000003000075a7 */ /* 0x0022a400080011ff */
[----:B--2---:R-:W-:Y:S05]  /*83e0*/  @!P0 NANOSLEEP.SYNCS 0x989680 ;  /* 0x009896800000895d */ /* 0x004fea0003900000 */
[----:B------:R-:W2:Y:S02]  /*83f0*/  @!P0 SYNCS.PHASECHK.TRANS64 P0, [R0+URZ], R3 ;  /* 0x00000003000085a7 */ /* 0x000ea400080010ff */
[----:B--2---:R-:W-:Y:S05]  /*8400*/  @!P0 BRA `(.L_x_149) ;  /* 0xfffffffc00f08947 */ /* 0x004fea000383ffff */
[----:B------:R-:W-:Y:S05]  /*8410*/  BRA `(.L_x_150) ;  /* 0xffffffa400507947 */ /* 0x000fea000383ffff */
.L_x_42:
[----:B----4-:R-:W-:-:S07]  /*8420*/  MOV R0, UR5 ;  /* 0x0000000500007c02 */ /* 0x010fce0008000f00 */
.L_x_151:
[----:B-1----:R1:W2:Y:S02]  /*8430*/  SYNCS.PHASECHK.TRANS64.TRYWAIT P0, [R0+URZ], R3 ;  /* 0x00000003000075a7 */ /* 0x0022a400080011ff */
[----:B--2---:R-:W-:Y:S05]  /*8440*/  @!P0 NANOSLEEP.SYNCS 0x989680 ;  /* 0x009896800000895d */ /* 0x004fea0003900000 */
[----:B------:R-:W2:Y:S02]  /*8450*/  @!P0 SYNCS.PHASECHK.TRANS64 P0, [R0+URZ], R3 ;  /* 0x00000003000085a7 */ /* 0x000ea400080010ff */
[----:B--2---:R-:W-:Y:S05]  /*8460*/  @!P0 BRA `(.L_x_151) ;  /* 0xfffffffc00f08947 */ /* 0x004fea000383ffff */
[----:B------:R-:W-:Y:S05]  /*8470*/  BRA `(.L_x_152) ;  /* 0xffffffa4005c7947 */ /* 0x000fea000383ffff */
.L_x_43:
[----:B----4-:R-:W-:-:S07]  /*8480*/  MOV R0, UR5 ;  /* 0x0000000500007c02 */ /* 0x010fce0008000f00 */
.L_x_153:
[----:B-1----:R1:W2:Y:S02]  /*8490*/  SYNCS.PHASECHK.TRANS64.TRYWAIT P0, [R0+URZ], R3 ;  /* 0x00000003000075a7 */ /* 0x0022a400080011ff */
[----:B--2---:R-:W-:Y:S05]  /*84a0*/  @!P0 NANOSLEEP.SYNCS 0x989680 ;  /* 0x009896800000895d */ /* 0x004fea0003900000 */
[----:B------:R-:W2:Y:S02]  /*84b0*/  @!P0 SYNCS.PHASECHK.TRANS64 P0, [R0+URZ], R3 ;  /* 0x00000003000085a7 */ /* 0x000ea400080010ff */
[----:B--2---:R-:W-:Y:S05]  /*84c0*/  @!P0 BRA `(.L_x_153) ;  /* 0xfffffffc00f08947 */ /* 0x004fea000383ffff */
[----:B------:R-:W-:Y:S05]  /*84d0*/  BRA `(.L_x_154) ;  /* 0xffffffa400687947 */ /* 0x000fea000383ffff */
.L_x_44:
[----:B----4-:R-:W-:-:S07]  /*84e0*/  MOV R0, UR5 ;  /* 0x0000000500007c02 */ /* 0x010fce0008000f00 */
.L_x_155:
[----:B-1----:R1:W2:Y:S02]  /*84f0*/  SYNCS.PHASECHK.TRANS64.TRYWAIT P0, [R0+URZ], R3 ;  /* 0x00000003000075a7 */ /* 0x0022a400080011ff */
[----:B--2---:R-:W-:Y:S05]  /*8500*/  @!P0 NANOSLEEP.SYNCS 0x989680 ;  /* 0x009896800000895d */ /* 0x004fea0003900000 */
[----:B------:R-:W2:Y:S02]  /*8510*/  @!P0 SYNCS.PHASECHK.TRANS64 P0, [R0+URZ], R3 ;  /* 0x00000003000085a7 */ /* 0x000ea400080010ff */
[----:B--2---:R-:W-:Y:S05]  /*8520*/  @!P0 BRA `(.L_x_155) ;  /* 0xfffffffc00f08947 */ /* 0x004fea000383ffff */
[----:B------:R-:W-:Y:S05]  /*8530*/  BRA `(.L_x_156) ;  /* 0xffffffa400747947 */ /* 0x000fea000383ffff */
.L_x_45:
[----:B----4-:R-:W-:-:S07]  /*8540*/  MOV R0, UR5 ;  /* 0x0000000500007c02 */ /* 0x010fce0008000f00 */
.L_x_157:
[----:B-1----:R1:W2:Y:S02]  /*8550*/  SYNCS.PHASECHK.TRANS64.TRYWAIT P0, [R0+URZ], R3 ;  /* 0x00000003000075a7 */ /* 0x0022a400080011ff */
[----:B--2---:R-:W-:Y:S05]  /*8560*/  @!P0 NANOSLEEP.SYNCS 0x989680 ;  /* 0x009896800000895d */ /* 0x004fea0003900000 */
[----:B------:R-:W2:Y:S02]  /*8570*/  @!P0 SYNCS.PHASECHK.TRANS64 P0, [R0+URZ], R3 ;  /* 0x00000003000085a7 */ /* 0x000ea400080010ff */
[----:B--2---:R-:W-:Y:S05]  /*8580*/  @!P0 BRA `(.L_x_157) ;  /* 0xfffffffc00f08947 */ /* 0x004fea000383ffff */
[----:B------:R-:W-:Y:S05]  /*8590*/  BRA `(.L_x_158) ;  /* 0xffffffa400807947 */ /* 0x000fea000383ffff */
.L_x_46:
[----:B----4-:R-:W-:-:S07]  /*85a0*/  MOV R0, UR5 ;  /* 0x0000000500007c02 */ /* 0x010fce0008000f00 */
.L_x_159:
[----:B-1----:R1:W2:Y:S02]  /*85b0*/  SYNCS.PHASECHK.TRANS64.TRYWAIT P0, [R0+URZ], R3 ;  /* 0x00000003000075a7 */ /* 0x0022a400080011ff */
[----:B--2---:R-:W-:Y:S05]  /*85c0*/  @!P0 NANOSLEEP.SYNCS 0x989680 ;  /* 0x009896800000895d */ /* 0x004fea0003900000 */
[----:B------:R-:W2:Y:S02]  /*85d0*/  @!P0 SYNCS.PHASECHK.TRANS64 P0, [R0+URZ], R3 ;  /* 0x00000003000085a7 */ /* 0x000ea400080010ff */
[----:B--2---:R-:W-:Y:S05]  /*85e0*/  @!P0 BRA `(.L_x_159) ;  /* 0xfffffffc00f08947 */ /* 0x004fea000383ffff */
[----:B------:R-:W-:Y:S05]  /*85f0*/  BRA `(.L_x_160) ;  /* 0xffffffa4008c7947 */ /* 0x000fea000383ffff */
.L_x_47:
[----:B----4-:R-:W-:-:S07]  /*8600*/  MOV R0, UR5 ;  /* 0x0000000500007c02 */ /* 0x010fce0008000f00 */
.L_x_161:
[----:B-1----:R1:W2:Y:S02]  /*8610*/  SYNCS.PHASECHK.TRANS64.TRYWAIT P0, [R0+URZ], R3 ;  /* 0x00000003000075a7 */ /* 0x0022a400080011ff */
[----:B--2---:R-:W-:Y:S05]  /*8620*/  @!P0 NANOSLEEP.SYNCS 0x989680 ;  /* 0x009896800000895d */ /* 0x004fea0003900000 */
[----:B------:R-:W2:Y:S02]  /*8630*/  @!P0 SYNCS.PHASECHK.TRANS64 P0, [R0+URZ], R3 ;  /* 0x00000003000085a7 */ /* 0x000ea400080010ff */
[----:B--2---:R-:W-:Y:S05]  /*8640*/  @!P0 BRA `(.L_x_161) ;  /* 0xfffffffc00f08947 */ /* 0x004fea000383ffff */
[----:B------:R-:W-:Y:S05]  /*8650*/  BRA `(.L_x_162) ;  /* 0xffffffa400987947 */ /* 0x000fea000383ffff */
.L_x_48:
[----:B----4-:R-:W-:-:S07]  /*8660*/  MOV R0, UR5 ;  /* 0x0000000500007c02 */ /* 0x010fce0008000f00 */
.L_x_163:
[----:B-1----:R1:W2:Y:S02]  /*8670*/  SYNCS.PHASECHK.TRANS64.TRYWAIT P0, [R0+URZ], R3 ;  /* 0x00000003000075a7 */ /* 0x0022a400080011ff */
[----:B--2---:R-:W-:Y:S05]  /*8680*/  @!P0 NANOSLEEP.SYNCS 0x989680 ;  /* 0x009896800000895d */ /* 0x004fea0003900000 */
[----:B------:R-:W2:Y:S02]  /*8690*/  @!P0 SYNCS.PHASECHK.TRANS64 P0, [R0+URZ], R3 ;  /* 0x00000003000085a7 */ /* 0x000ea400080010ff */
[----:B--2---:R-:W-:Y:S05]  /*86a0*/  @!P0 BRA `(.L_x_163) ;  /* 0xfffffffc00f08947 */ /* 0x004fea000383ffff */
[----:B------:R-:W-:Y:S05]  /*86b0*/  BRA `(.L_x_164) ;  /* 0xffffffa400a47947 */ /* 0x000fea000383ffff */
.L_x_49:
[----:B----4-:R-:W-:-:S07]  /*86c0*/  MOV R0, UR5 ;  /* 0x0000000500007c02 */ /* 0x010fce0008000f00 */
.L_x_165:
[----:B-1----:R1:W2:Y:S02]  /*86d0*/  SYNCS.PHASECHK.TRANS64.TRYWAIT P0, [R0+URZ], R3 ;  /* 0x00000003000075a7 */ /* 0x0022a400080011ff */
[----:B--2---:R-:W-:Y:S05]  /*86e0*/  @!P0 NANOSLEEP.SYNCS 0x989680 ;  /* 0x009896800000895d */ /* 0x004fea0003900000 */
[----:B------:R-:W2:Y:S02]  /*86f0*/  @!P0 SYNCS.PHASECHK.TRANS64 P0, [R0+URZ], R3 ;  /* 0x00000003000085a7 */ /* 0x000ea400080010ff */
[----:B--2---:R-:W-:Y:S05]  /*8700*/  @!P0 BRA `(.L_x_165) ;  /* 0xfffffffc00f08947 */ /* 0x004fea000383ffff */
[----:B------:R-:W-:Y:S05]  /*8710*/  BRA `(.L_x_166) ;  /* 0xffffffa400b07947 */ /* 0x000fea000383ffff */
.L_x_50:
[----:B----4-:R-:W-:-:S07]  /*8720*/  MOV R0, UR5 ;  /* 0x0000000500007c02 */ /* 0x010fce0008000f00 */
.L_x_167:
[----:B-1----:R1:W2:Y:S02]  /*8730*/  SYNCS.PHASECHK.TRANS64.TRYWAIT P0, [R0+URZ], R3 ;  /* 0x00000003000075a7 */ /* 0x0022a400080011ff */
[----:B--2---:R-:W-:Y:S05]  /*8740*/  @!P0 NANOSLEEP.SYNCS 0x989680 ;  /* 0x009896800000895d */ /* 0x004fea0003900000 */
[----:B------:R-:W2:Y:S02]  /*8750*/  @!P0 SYNCS.PHASECHK.TRANS64 P0, [R0+URZ], R3 ;  /* 0x00000003000085a7 */ /* 0x000ea400080010ff */
[----:B--2---:R-:W-:Y:S05]  /*8760*/  @!P0 BRA `(.L_x_167) ;  /* 0xfffffffc00f08947 */ /* 0x004fea000383ffff */
[----:B------:R-:W-:Y:S05]  /*8770*/  BRA `(.L_x_168) ;  /* 0xffffffa400bc7947 */ /* 0x000fea000383ffff */
.L_x_51:
[----:B----4-:R-:W-:-:S07]  /*8780*/  MOV R0, UR5 ;  /* 0x0000000500007c02 */ /* 0x010fce0008000f00 */
.L_x_169:
[----:B-1----:R1:W2:Y:S02]  /*8790*/  SYNCS.PHASECHK.TRANS64.TRYWAIT P0, [R0+URZ], R3 ;  /* 0x00000003000075a7 */ /* 0x0022a400080011ff */
[----:B--2---:R-:W-:Y:S05]  /*87a0*/  @!P0 NANOSLEEP.SYNCS 0x989680 ;  /* 0x009896800000895d */ /* 0x004fea0003900000 */
[----:B------:R-:W2:Y:S02]  /*87b0*/  @!P0 SYNCS.PHASECHK.TRANS64 P0, [R0+URZ], R3 ;  /* 0x00000003000085a7 */ /* 0x000ea400080010ff */
[----:B--2---:R-:W-:Y:S05]  /*87c0*/  @!P0 BRA `(.L_x_169) ;  /* 0xfffffffc00f08947 */ /* 0x004fea000383ffff */
[----:B------:R-:W-:Y:S05]  /*87d0*/  BRA `(.L_x_170) ;  /* 0xffffffa400c87947 */ /* 0x000fea000383ffff */
.L_x_52:
[----:B----4-:R-:W-:-:S07]  /*87e0*/  MOV R0, UR5 ;  /* 0x0000000500007c02 */ /* 0x010fce0008000f00 */
.L_x_171:
[----:B-1----:R1:W2:Y:S02]  /*87f0*/  SYNCS.PHASECHK.TRANS64.TRYWAIT P0, [R0+URZ], R3 ;  /* 0x00000003000075a7 */ /* 0x0022a400080011ff */
[----:B--2---:R-:W-:Y:S05]  /*8800*/  @!P0 NANOSLEEP.SYNCS 0x989680 ;  /* 0x009896800000895d */ /* 0x004fea0003900000 */
[----:B------:R-:W2:Y:S02]  /*8810*/  @!P0 SYNCS.PHASECHK.TRANS64 P0, [R0+URZ], R3 ;  /* 0x00000003000085a7 */ /* 0x000ea400080010ff */
[----:B--2---:R-:W-:Y:S05]  /*8820*/  @!P0 BRA `(.L_x_171) ;  /* 0xfffffffc00f08947 */ /* 0x004fea000383ffff */
[----:B------:R-:W-:Y:S05]  /*8830*/  BRA `(.L_x_172) ;  /* 0xffffffa400d47947 */ /* 0x000fea000383ffff */
.L_x_53:
[----:B----4-:R-:W-:-:S07]  /*8840*/  MOV R0, UR5 ;  /* 0x0000000500007c02 */ /* 0x010fce0008000f00 */
.L_x_173:
[----:B-1----:R1:W2:Y:S02]  /*8850*/  SYNCS.PHASECHK.TRANS64.TRYWAIT P0, [R0+URZ], R3 ;  /* 0x00000003000075a7 */ /* 0x0022a400080011ff */
[----:B--2---:R-:W-:Y:S05]  /*8860*/  @!P0 NANOSLEEP.SYNCS 0x989680 ;  /* 0x009896800000895d */ /* 0x004fea0003900000 */
[----:B------:R-:W2:Y:S02]  /*8870*/  @!P0 SYNCS.PHASECHK.TRANS64 P0, [R0+URZ], R3 ;  /* 0x00000003000085a7 */ /* 0x000ea400080010ff */
[----:B--2---:R-:W-:Y:S05]  /*8880*/  @!P0 BRA `(.L_x_173) ;  /* 0xfffffffc00f08947 */ /* 0x004fea000383ffff */
[----:B------:R-:W-:Y:S05]  /*8890*/  BRA `(.L_x_174) ;  /* 0xffffffa400e07947 */ /* 0x000fea000383ffff */
.L_x_54:
[----:B----4-:R-:W-:-:S07]  /*88a0*/  MOV R0, UR5 ;  /* 0x0000000500007c02 */ /* 0x010fce0008000f00 */
.L_x_175:
[----:B-1----:R1:W2:Y:S02]  /*88b0*/  SYNCS.PHASECHK.TRANS64.TRYWAIT P0, [R0+URZ], R3 ;  /* 0x00000003000075a7 */ /* 0x0022a400080011ff */
[----:B--2---:R-:W-:Y:S05]  /*88c0*/  @!P0 NANOSLEEP.SYNCS 0x989680 ;  /* 0x009896800000895d */ /* 0x004fea0003900000 */
[----:B------:R-:W2:Y:S02]  /*88d0*/  @!P0 SYNCS.PHASECHK.TRANS64 P0, [R0+URZ], R3 ;  /* 0x00000003000085a7 */ /* 0x000ea400080010ff */
[----:B--2---:R-:W-:Y:S05]  /*88e0*/  @!P0 BRA `(.L_x_175) ;  /* 0xfffffffc00f08947 */ /* 0x004fea000383ffff */
[----:B------:R-:W-:Y:S05]  /*88f0*/  BRA `(.L_x_176) ;  /* 0xffffffa400ec7947 */ /* 0x000fea000383ffff */
.L_x_55:
[----:B----4-:R-:W-:-:S07]  /*8900*/  MOV R0, UR5 ;  /* 0x0000000500007c02 */ /* 0x010fce0008000f00 */
.L_x_177:
[----:B-1----:R1:W2:Y:S02]  /*8910*/  SYNCS.PHASECHK.TRANS64.TRYWAIT P0, [R0+URZ], R3 ;  /* 0x00000003000075a7 */ /* 0x0022a400080011ff */
[----:B--2---:R-:W-:Y:S05]  /*8920*/  @!P0 NANOSLEEP.SYNCS 0x989680 ;  /* 0x009896800000895d */ /* 0x004fea0003900000 */
[----:B------:R-:W2:Y:S02]  /*8930*/  @!P0 SYNCS.PHASECHK.TRANS64 P0, [R0+URZ], R3 ;  /* 0x00000003000085a7 */ /* 0x000ea400080010ff */
[----:B--2---:R-:W-:Y:S05]  /*8940*/  @!P0 BRA `(.L_x_177) ;  /* 0xfffffffc00f08947 */ /* 0x004fea000383ffff */
[----:B------:R-:W-:Y:S05]  /*8950*/  BRA `(.L_x_178) ;  /* 0xffffffa400f87947 */ /* 0x000fea000383ffff */
.L_x_56:
[----:B----4-:R-:W-:-:S07]  /*8960*/  MOV R0, UR5 ;  /* 0x0000000500007c02 */ /* 0x010fce0008000f00 */
.L_x_179:
[----:B-1----:R1:W2:Y:S02]  /*8970*/  SYNCS.PHASECHK.TRANS64.TRYWAIT P0, [R0+URZ], R3 ;  /* 0x00000003000075a7 */ /* 0x0022a400080011ff */
[----:B--2---:R-:W-:Y:S05]  /*8980*/  @!P0 NANOSLEEP.SYNCS 0x989680 ;  /* 0x009896800000895d */ /* 0x004fea0003900000 */
[----:B------:R-:W2:Y:S02]  /*8990*/  @!P0 SYNCS.PHASECHK.TRANS64 P0, [R0+URZ], R3 ;  /* 0x00000003000085a7 */ /* 0x000ea400080010ff */
[----:B--2---:R-:W-:Y:S05]  /*89a0*/  @!P0 BRA `(.L_x_179) ;  /* 0xfffffffc00f08947 */ /* 0x004fea000383ffff */
[----:B------:R-:W-:Y:S05]  /*89b0*/  BRA `(.L_x_180) ;  /* 0xffffffa800047947 */ /* 0x000fea000383ffff */
.L_x_57:
[----:B----4-:R-:W-:-:S07]  /*89c0*/  MOV R0, UR5 ;  /* 0x0000000500007c02 */ /* 0x010fce0008000f00 */
.L_x_181:
[----:B-1----:R1:W2:Y:S02]  /*89d0*/  SYNCS.PHASECHK.TRANS64.TRYWAIT P0, [R0+URZ], R3 ;  /* 0x00000003000075a7 */ /* 0x0022a400080011ff */
[----:B--2---:R-:W-:Y:S05]  /*89e0*/  @!P0 NANOSLEEP.SYNCS 0x989680 ;  /* 0x009896800000895d */ /* 0x004fea0003900000 */
[----:B------:R-:W2:Y:S02]  /*89f0*/  @!P0 SYNCS.PHASECHK.TRANS64 P0, [R0+URZ], R3 ;  /* 0x00000003000085a7 */ /* 0x000ea400080010ff */
[----:B--2---:R-:W-:Y:S05]  /*8a00*/  @!P0 BRA `(.L_x_181) ;  /* 0xfffffffc00f08947 */ /* 0x004fea000383ffff */
[----:B------:R-:W-:Y:S05]  /*8a10*/  BRA `(.L_x_182) ;  /* 0xffffffa800107947 */ /* 0x000fea000383ffff */
.L_x_58:
[----:B----4-:R-:W-:-:S07]  /*8a20*/  MOV R0, UR5 ;  /* 0x0000000500007c02 */ /* 0x010fce0008000f00 */
.L_x_183:
[----:B-1----:R1:W2:Y:S02]  /*8a30*/  SYNCS.PHASECHK.TRANS64.TRYWAIT P0, [R0+URZ], R3 ;  /* 0x00000003000075a7 */ /* 0x0022a400080011ff */
[----:B--2---:R-:W-:Y:S05]  /*8a40*/  @!P0 NANOSLEEP.SYNCS 0x989680 ;  /* 0x009896800000895d */ /* 0x004fea0003900000 */
[----:B------:R-:W2:Y:S02]  /*8a50*/  @!P0 SYNCS.PHASECHK.TRANS64 P0, [R0+URZ], R3 ;  /* 0x00000003000085a7 */ /* 0x000ea400080010ff */
[----:B--2---:R-:W-:Y:S05]  /*8a60*/  @!P0 BRA `(.L_x_183) ;  /* 0xfffffffc00f08947 */ /* 0x004fea000383ffff */
[----:B------:R-:W-:Y:S05]  /*8a70*/  BRA `(.L_x_184) ;  /* 0xffffffa8001c7947 */ /* 0x000fea000383ffff */
.L_x_59:
[----:B----4-:R-:W-:-:S07]  /*8a80*/  MOV R0, UR5 ;  /* 0x0000000500007c02 */ /* 0x010fce0008000f00 */
.L_x_185:
[----:B-1----:R1:W2:Y:S02]  /*8a90*/  SYNCS.PHASECHK.TRANS64.TRYWAIT P0, [R0+URZ], R3 ;  /* 0x00000003000075a7 */ /* 0x0022a400080011ff */
[----:B--2---:R-:W-:Y:S05]  /*8aa0*/  @!P0 NANOSLEEP.SYNCS 0x989680 ;  /* 0x009896800000895d */ /* 0x004fea0003900000 */
[----:B------:R-:W2:Y:S02]  /*8ab0*/  @!P0 SYNCS.PHASECHK.TRANS64 P0, [R0+URZ], R3 ;  /* 0x00000003000085a7 */ /* 0x000ea400080010ff */
[----:B--2---:R-:W-:Y:S05]  /*8ac0*/  @!P0 BRA `(.L_x_185) ;  /* 0xfffffffc00f08947 */ /* 0x004fea000383ffff */
[----:B------:R-:W-:Y:S05]  /*8ad0*/  BRA `(.L_x_186) ;  /* 0xffffffa800287947 */ /* 0x000fea000383ffff */
.L_x_60:
[----:B----4-:R-:W-:-:S07]  /*8ae0*/  MOV R0, UR5 ;  /* 0x0000000500007c02 */ /* 0x010fce0008000f00 */
.L_x_187:
[----:B-1----:R1:W2:Y:S02]  /*8af0*/  SYNCS.PHASECHK.TRANS64.TRYWAIT P0, [R0+URZ], R3 ;  /* 0x00000003000075a7 */ /* 0x0022a400080011ff */
[----:B--2---:R-:W-:Y:S05]  /*8b00*/  @!P0 NANOSLEEP.SYNCS 0x989680 ;  /* 0x009896800000895d */ /* 0x004fea0003900000 */
[----:B------:R-:W2:Y:S02]  /*8b10*/  @!P0 SYNCS.PHASECHK.TRANS64 P0, [R0+URZ], R3 ;  /* 0x00000003000085a7 */ /* 0x000ea400080010ff */
[----:B--2---:R-:W-:Y:S05]  /*8b20*/  @!P0 BRA `(.L_x_187) ;  /* 0xfffffffc00f08947 */ /* 0x004fea000383ffff */
[----:B------:R-:W-:Y:S05]  /*8b30*/  BRA `(.L_x_188) ;  /* 0xffffffa800347947 */ /* 0x000fea000383ffff */
.L_x_61:
[----:B----4-:R-:W-:-:S07]  /*8b40*/  MOV R0, UR5 ;  /* 0x0000000500007c02 */ /* 0x010fce0008000f00 */
.L_x_189:
[----:B-1----:R1:W2:Y:S02]  /*8b50*/  SYNCS.PHASECHK.TRANS64.TRYWAIT P0, [R0+URZ], R3 ;  /* 0x00000003000075a7 */ /* 0x0022a400080011ff */
[----:B--2---:R-:W-:Y:S05]  /*8b60*/  @!P0 NANOSLEEP.SYNCS 0x989680 ;  /* 0x009896800000895d */ /* 0x004fea0003900000 */
[----:B------:R-:W2:Y:S02]  /*8b70*/  @!P0 SYNCS.PHASECHK.TRANS64 P0, [R0+URZ], R3 ;  /* 0x00000003000085a7 */ /* 0x000ea400080010ff */
[----:B--2---:R-:W-:Y:S05]  /*8b80*/  @!P0 BRA `(.L_x_189) ;  /* 0xfffffffc00f08947 */ /* 0x004fea000383ffff */
[----:B------:R-:W-:Y:S05]  /*8b90*/  BRA `(.L_x_190) ;  /* 0xffffffa800407947 */ /* 0x000fea000383ffff */
.L_x_62:
[----:B----4-:R-:W-:-:S07]  /*8ba0*/  MOV R0, UR5 ;  /* 0x0000000500007c02 */ /* 0x010fce0008000f00 */
.L_x_191:
[----:B-1----:R1:W2:Y:S02]  /*8bb0*/  SYNCS.PHASECHK.TRANS64.TRYWAIT P0, [R0+URZ], R3 ;  /* 0x00000003000075a7 */ /* 0x0022a400080011ff */
[----:B--2---:R-:W-:Y:S05]  /*8bc0*/  @!P0 NANOSLEEP.SYNCS 0x989680 ;  /* 0x009896800000895d */ /* 0x004fea0003900000 */
[----:B------:R-:W2:Y:S02]  /*8bd0*/  @!P0 SYNCS.PHASECHK.TRANS64 P0, [R0+URZ], R3 ;  /* 0x00000003000085a7 */ /* 0x000ea400080010ff */
[----:B--2---:R-:W-:Y:S05]  /*8be0*/  @!P0 BRA `(.L_x_191) ;  /* 0xfffffffc00f08947 */ /* 0x004fea000383ffff */
[----:B------:R-:W-:Y:S05]  /*8bf0*/  BRA `(.L_x_192) ;  /* 0xffffffa8004c7947 */ /* 0x000fea000383ffff */
.L_x_63:
[----:B----4-:R-:W-:-:S07]  /*8c00*/  MOV R0, UR5 ;  /* 0x0000000500007c02 */ /* 0x010fce0008000f00 */
.L_x_193:
[----:B-1----:R1:W2:Y:S02]  /*8c10*/  SYNCS.PHASECHK.TRANS64.TRYWAIT P0, [R0+URZ], R3 ;  /* 0x00000003000075a7 */ /* 0x0022a400080011ff */
[----:B--2---:R-:W-:Y:S05]  /*8c20*/  @!P0 NANOSLEEP.SYNCS 0x989680 ;  /* 0x009896800000895d */ /* 0x004fea0003900000 */
[----:B------:R-:W2:Y:S02]  /*8c30*/  @!P0 SYNCS.PHASECHK.TRANS64 P0, [R0+URZ], R3 ;  /* 0x00000003000085a7 */ /* 0x000ea400080010ff */
[----:B--2---:R-:W-:Y:S05]  /*8c40*/  @!P0 BRA `(.L_x_193) ;  /* 0xfffffffc00f08947 */ /* 0x004fea000383ffff */
[----:B------:R-:W-:Y:S05]  /*8c50*/  BRA `(.L_x_194) ;  /* 0xffffffa800587947 */ /* 0x000fea000383ffff */
.L_x_64:
[----:B----4-:R-:W-:-:S07]  /*8c60*/  MOV R0, UR5 ;  /* 0x0000000500007c02 */ /* 0x010fce0008000f00 */
.L_x_195:
[----:B-1----:R1:W2:Y:S02]  /*8c70*/  SYNCS.PHASECHK.TRANS64.TRYWAIT P0, [R0+URZ], R3 ;  /* 0x00000003000075a7 */ /* 0x0022a400080011ff */
[----:B--2---:R-:W-:Y:S05]  /*8c80*/  @!P0 NANOSLEEP.SYNCS 0x989680 ;  /* 0x009896800000895d */ /* 0x004fea0003900000 */
[----:B------:R-:W2:Y:S02]  /*8c90*/  @!P0 SYNCS.PHASECHK.TRANS64 P0, [R0+URZ], R3 ;  /* 0x00000003000085a7 */ /* 0x000ea400080010ff */
[----:B--2---:R-:W-:Y:S05]  /*8ca0*/  @!P0 BRA `(.L_x_195) ;  /* 0xfffffffc00f08947 */ /* 0x004fea000383ffff */
[----:B------:R-:W-:Y:S05]  /*8cb0*/  BRA `(.L_x_196) ;  /* 0xffffffa800647947 */ /* 0x000fea000383ffff */
.L_x_65:
[----:B----4-:R-:W-:-:S07]  /*8cc0*/  MOV R0, UR5 ;  /* 0x0000000500007c02 */ /* 0x010fce0008000f00 */
.L_x_197:
[----:B-1----:R1:W2:Y:S02]  /*8cd0*/  SYNCS.PHASECHK.TRANS64.TRYWAIT P0, [R0+URZ], R3 ;  /* 0x00000003000075a7 */ /* 0x0022a400080011ff */
[----:B--2---:R-:W-:Y:S05]  /*8ce0*/  @!P0 NANOSLEEP.SYNCS 0x989680 ;  /* 0x009896800000895d */ /* 0x004fea0003900000 */
[----:B------:R-:W2:Y:S02]  /*8cf0*/  @!P0 SYNCS.PHASECHK.TRANS64 P0, [R0+URZ], R3 ;  /* 0x00000003000085a7 */ /* 0x000ea400080010ff */
[----:B--2---:R-:W-:Y:S05]  /*8d00*/  @!P0 BRA `(.L_x_197) ;  /* 0xfffffffc00f08947 */ /* 0x004fea000383ffff */
[----:B------:R-:W-:Y:S05]  /*8d10*/  BRA `(.L_x_198) ;  /* 0xffffffa800707947 */ /* 0x000fea000383ffff */
.L_x_66:
[----:B----4-:R-:W-:-:S07]  /*8d20*/  MOV R0, UR5 ;  /* 0x0000000500007c02 */ /* 0x010fce0008000f00 */
.L_x_199:
[----:B-1----:R1:W2:Y:S02]  /*8d30*/  SYNCS.PHASECHK.TRANS64.TRYWAIT P0, [R0+URZ], R3 ;  /* 0x00000003000075a7 */ /* 0x0022a400080011ff */
[----:B--2---:R-:W-:Y:S05]  /*8d40*/  @!P0 NANOSLEEP.SYNCS 0x989680 ;  /* 0x009896800000895d */ /* 0x004fea0003900000 */
[----:B------:R-:W2:Y:S02]  /*8d50*/  @!P0 SYNCS.PHASECHK.TRANS64 P0, [R0+URZ], R3 ;  /* 0x00000003000085a7 */ /* 0x000ea400080010ff */
[----:B--2---:R-:W-:Y:S05]  /*8d60*/  @!P0 BRA `(.L_x_199) ;  /* 0xfffffffc00f08947 */ /* 0x004fea000383ffff */
[----:B------:R-:W-:Y:S05]  /*8d70*/  BRA `(.L_x_200) ;  /* 0xffffffa8007c7947 */ /* 0x000fea000383ffff */
.L_x_67:
[----:B----4-:R-:W-:-:S07]  /*8d80*/  MOV R0, UR5 ;  /* 0x0000000500007c02 */ /* 0x010fce0008000f00 */
.L_x_201:
[----:B-1----:R1:W2:Y:S02]  /*8d90*/  SYNCS.PHASECHK.TRANS64.TRYWAIT P0, [R0+URZ], R3 ;  /* 0x00000003000075a7 */ /* 0x0022a400080011ff */
[----:B--2---:R-:W-:Y:S05]  /*8da0*/  @!P0 NANOSLEEP.SYNCS 0x989680 ;  /* 0x009896800000895d */ /* 0x004fea0003900000 */
[----:B------:R-:W2:Y:S02]  /*8db0*/  @!P0 SYNCS.PHASECHK.TRANS64 P0, [R0+URZ], R3 ;  /* 0x00000003000085a7 */ /* 0x000ea400080010ff */
[----:B--2---:R-:W-:Y:S05]  /*8dc0*/  @!P0 BRA `(.L_x_201) ;  /* 0xfffffffc00f08947 */ /* 0x004fea000383ffff */
[----:B------:R-:W-:Y:S05]  /*8dd0*/  BRA `(.L_x_202) ;  /* 0xffffffa800887947 */ /* 0x000fea000383ffff */
.L_x_68:
[----:B----4-:R-:W-:-:S07]  /*8de0*/  MOV R0, UR5 ;  /* 0x0000000500007c02 */ /* 0x010fce0008000f00 */
.L_x_203:
[----:B-1----:R1:W2:Y:S02]  /*8df0*/  SYNCS.PHASECHK.TRANS64.TRYWAIT P0, [R0+URZ], R3 ;  /* 0x00000003000075a7 */ /* 0x0022a400080011ff */
[----:B--2---:R-:W-:Y:S05]  /*8e00*/  @!P0 NANOSLEEP.SYNCS 0x989680 ;  /* 0x009896800000895d */ /* 0x004fea0003900000 */
[----:B------:R-:W2:Y:S02]  /*8e10*/  @!P0 SYNCS.PHASECHK.TRANS64 P0, [R0+URZ], R3 ;  /* 0x00000003000085a7 */ /* 0x000ea400080010ff */
[----:B--2---:R-:W-:Y:S05]  /*8e20*/  @!P0 BRA `(.L_x_203) ;  /* 0xfffffffc00f08947 */ /* 0x004fea000383ffff */
[----:B------:R-:W-:Y:S05]  /*8e30*/  BRA `(.L_x_204) ;  /* 0xffffffa800947947 */ /* 0x000fea000383ffff */
.L_x_69:
[----:B----4-:R-:W-:-:S07]  /*8e40*/  MOV R0, UR5 ;  /* 0x0000000500007c02 */ /* 0x010fce0008000f00 */
.L_x_205:
[----:B-1----:R1:W2:Y:S02]  /*8e50*/  SYNCS.PHASECHK.TRANS64.TRYWAIT P0, [R0+URZ], R3 ;  /* 0x00000003000075a7 */ /* 0x0022a400080011ff */
[----:B--2---:R-:W-:Y:S05]  /*8e60*/  @!P0 NANOSLEEP.SYNCS 0x989680 ;  /* 0x009896800000895d */ /* 0x004fea0003900000 */
[----:B------:R-:W2:Y:S02]  /*8e70*/  @!P0 SYNCS.PHASECHK.TRANS64 P0, [R0+URZ], R3 ;  /* 0x00000003000085a7 */ /* 0x000ea400080010ff */
[----:B--2---:R-:W-:Y:S05]  /*8e80*/  @!P0 BRA `(.L_x_205) ;  /* 0xfffffffc00f08947 */ /* 0x004fea000383ffff */
[----:B------:R-:W-:Y:S05]  /*8e90*/  BRA `(.L_x_206) ;  /* 0xffffffa800a07947 */ /* 0x000fea000383ffff */
.L_x_70:
[----:B----4-:R-:W-:-:S07]  /*8ea0*/  MOV R0, UR5 ;  /* 0x0000000500007c02 */ /* 0x010fce0008000f00 */
.L_x_207:
[----:B-1----:R1:W2:Y:S02]  /*8eb0*/  SYNCS.PHASECHK.TRANS64.TRYWAIT P0, [R0+URZ], R3 ;  /* 0x00000003000075a7 */ /* 0x0022a400080011ff */
[----:B--2---:R-:W-:Y:S05]  /*8ec0*/  @!P0 NANOSLEEP.SYNCS 0x989680 ;  /* 0x009896800000895d */ /* 0x004fea0003900000 */
[----:B------:R-:W2:Y:S02]  /*8ed0*/  @!P0 SYNCS.PHASECHK.TRANS64 P0, [R0+URZ], R3 ;  /* 0x00000003000085a7 */ /* 0x000ea400080010ff */
[----:B--2---:R-:W-:Y:S05]  /*8ee0*/  @!P0 BRA `(.L_x_207) ;  /* 0xfffffffc00f08947 */ /* 0x004fea000383ffff */
[----:B------:R-:W-:Y:S05]  /*8ef0*/  BRA `(.L_x_208) ;  /* 0xffffffa800ac7947 */ /* 0x000fea000383ffff */
.L_x_71:
[----:B----4-:R-:W-:-:S07]  /*8f00*/  MOV R0, UR5 ;  /* 0x0000000500007c02 */ /* 0x010fce0008000f00 */
.L_x_209:
[----:B-1----:R1:W2:Y:S02]  /*8f10*/  SYNCS.PHASECHK.TRANS64.TRYWAIT P0, [R0+URZ], R3 ;  /* 0x00000003000075a7 */ /* 0x0022a400080011ff */
[----:B--2---:R-:W-:Y:S05]  /*8f20*/  @!P0 NANOSLEEP.SYNCS 0x989680 ;  /* 0x009896800000895d */ /* 0x004fea0003900000 */
[----:B------:R-:W2:Y:S02]  /*8f30*/  @!P0 SYNCS.PHASECHK.TRANS64 P0, [R0+URZ], R3 ;  /* 0x00000003000085a7 */ /* 0x000ea400080010ff */
[----:B--2---:R-:W-:Y:S05]  /*8f40*/  @!P0 BRA `(.L_x_209) ;  /* 0xfffffffc00f08947 */ /* 0x004fea000383ffff */
[----:B------:R-:W-:Y:S05]  /*8f50*/  BRA `(.L_x_210) ;  /* 0xffffffa800b87947 */ /* 0x000fea000383ffff */
.L_x_74:
[----:B-1----:R1:W2:Y:S02]  /*8f60*/  SYNCS.PHASECHK.TRANS64.TRYWAIT P0, [R0+URZ+0x2d0], R4 ;  /* 0x0002d004000075a7 */ /* 0x0022a400080011ff */
[----:B--2---:R-:W-:Y:S05]  /*8f70*/  @!P0 NANOSLEEP.SYNCS 0x989680 ;  /* 0x009896800000895d */ /* 0x004fea0003900000 */
[----:B------:R-:W2:Y:S02]  /*8f80*/  @!P0 SYNCS.PHASECHK.TRANS64 P0, [R0+URZ+0x2d0], R4 ;  /* 0x0002d004000085a7 */ /* 0x000ea400080010ff */
[----:B--2---:R-:W-:Y:S05]  /*8f90*/  @!P0 BRA `(.L_x_74) ;  /* 0xfffffffc00f08947 */ /* 0x004fea000383ffff */
[----:B------:R-:W-:Y:S05]  /*8fa0*/  BRA `(.L_x_211) ;  /* 0xffffffac00147947 */ /* 0x000fea000383ffff */
.L_x_75:
[----:B------:R-:W-:-:S07]  /*8fb0*/  MOV R0, UR5 ;  /* 0x0000000500007c02 */ /* 0x000fce0008000f00 */
.L_x_212:
[----:B-1----:R1:W2:Y:S02]  /*8fc0*/  SYNCS.PHASECHK.TRANS64.TRYWAIT P0, [R0+URZ+0x280], R5 ;  /* 0x00028005000075a7 */ /* 0x0022a400080011ff */
[----:B--2---:R-:W-:Y:S05]  /*8fd0*/  @!P0 NANOSLEEP.SYNCS 0x989680 ;  /* 0x009896800000895d */ /* 0x004fea0003900000 */
[----:B------:R-:W2:Y:S02]  /*8fe0*/  @!P0 SYNCS.PHASECHK.TRANS64 P0, [R0+URZ+0x280], R5 ;  /* 0x00028005000085a7 */ /* 0x000ea400080010ff */
[----:B--2---:R-:W-:Y:S05]  /*8ff0*/  @!P0 BRA `(.L_x_212) ;  /* 0xfffffffc00f08947 */ /* 0x004fea000383ffff */
[----:B------:R-:W-:Y:S05]  /*9000*/  BRA `(.L_x_213) ;  /* 0xffffffac00247947 */ /* 0x000fea000383ffff */
.L_x_76:
[----:B-1----:R1:W2:Y:S02]  /*9010*/  SYNCS.PHASECHK.TRANS64.TRYWAIT P1, [R0+URZ+0x270], R4 ;  /* 0x00027004000075a7 */ /* 0x0022a400080211ff */
[----:B--2---:R-:W-:Y:S05]  /*9020*/  @!P1 NANOSLEEP.SYNCS 0x989680 ;  /* 0x009896800000995d */ /* 0x004fea0003900000 */
[----:B------:R-:W2:Y:S02]  /*9030*/  @!P1 SYNCS.PHASECHK.TRANS64 P1, [R0+URZ+0x270], R4 ;  /* 0x00027004000095a7 */ /* 0x000ea400080210ff */
[----:B--2---:R-:W-:Y:S05]  /*9040*/  @!P1 BRA `(.L_x_76) ;  /* 0xfffffffc00f09947 */ /* 0x004fea000383ffff */
[----:B------:R-:W-:Y:S05]  /*9050*/  BRA `(.L_x_214) ;  /* 0xffffffac00547947 */ /* 0x000fea000383ffff */
.L_x_79:
[----:B------:R-:W-:-:S07]  /*9060*/  MOV R0, UR5 ;  /* 0x0000000500007c02 */ /* 0x000fce0008000f00 */
.L_x_215:
[----:B-1----:R1:W2:Y:S02]  /*9070*/  SYNCS.PHASECHK.TRANS64.TRYWAIT P0, [R0+URZ+0x280], R2 ;  /* 0x00028002000075a7 */ /* 0x0022a400080011ff */
[----:B--2---:R-:W-:Y:S05]  /*9080*/  @!P0 NANOSLEEP.SYNCS 0x989680 ;  /* 0x009896800000895d */ /* 0x004fea0003900000 */
[----:B------:R-:W2:Y:S02]  /*9090*/  @!P0 SYNCS.PHASECHK.TRANS64 P0, [R0+URZ+0x280], R2 ;  /* 0x00028002000085a7 */ /* 0x000ea400080010ff */
[----:B--2---:R-:W-:Y:S05]  /*90a0*/  @!P0 BRA `(.L_x_215) ;  /* 0xfffffffc00f08947 */ /* 0x004fea000383ffff */
[----:B------:R-:W-:Y:S05]  /*90b0*/  BRA `(.L_x_78) ;  /* 0xffffffac00a87947 */ /* 0x000fea000383ffff */
.L_x_86:
[----:B-1----:R1:W2:Y:S02]  /*90c0*/  SYNCS.PHASECHK.TRANS64.TRYWAIT P1, [R0+URZ+0x270], R2 ;  /* 0x00027002000075a7 */ /* 0x0022a400080211ff */
[----:B--2---:R-:W-:Y:S05]  /*90d0*/  @!P1 NANOSLEEP.SYNCS 0x989680 ;  /* 0x009896800000995d */ /* 0x004fea0003900000 */
[----:B------:R-:W2:Y:S02]  /*90e0*/  @!P1 SYNCS.PHASECHK.TRANS64 P1, [R0+URZ+0x270], R2 ;  /* 0x00027002000095a7 */ /* 0x000ea400080210ff */
[----:B--2---:R-:W-:Y:S05]  /*90f0*/  @!P1 BRA `(.L_x_86) ;  /* 0xfffffffc00f09947 */ /* 0x004fea000383ffff */
[----:B------:R-:W-:Y:S05]  /*9100*/  BRA `(.L_x_216) ;  /* 0xffffffb400007947 */ /* 0x000fea000383ffff */
.L_x_87:
[----:B------:R-:W-:-:S07]  /*9110*/  MOV R2, UR14 ;  /* 0x0000000e00027c02 */ /* 0x000fce0008000f00 */
.L_x_217:
[----:B-1----:R1:W2:Y:S02]  /*9120*/  SYNCS.PHASECHK.TRANS64.TRYWAIT P0, [R2+URZ+0x2b0], R0 ;  /* 0x0002b000020075a7 */ /* 0x0022a400080011ff */
[----:B--2---:R-:W-:Y:S05]  /*9130*/  @!P0 NANOSLEEP.SYNCS 0x989680 ;  /* 0x009896800000895d */ /* 0x004fea0003900000 */
[----:B------:R-:W2:Y:S02]  /*9140*/  @!P0 SYNCS.PHASECHK.TRANS64 P0, [R2+URZ+0x2b0], R0 ;  /* 0x0002b000020085a7 */ /* 0x000ea400080010ff */
[----:B--2---:R-:W-:Y:S05]  /*9150*/  @!P0 BRA `(.L_x_217) ;  /* 0xfffffffc00f08947 */ /* 0x004fea000383ffff */
[----:B------:R-:W-:Y:S05]  /*9160*/  BRA `(.L_x_218) ;  /* 0xffffffb400347947 */ /* 0x000fea000383ffff */
.L_x_90:
[----:B------:R-:W-:Y:S07]  /*9170*/  MOV R0, UR7 ;  /* 0x0000000700007c02 */ /* 0x000fee0008000f00 */
.L_x_219:
[----:B-1----:R1:W2:Y:S02]  /*9180*/  SYNCS.PHASECHK.TRANS64.TRYWAIT P0, [R0+URZ], R2 ;  /* 0x00000002000075a7 */ /* 0x0022a400080011ff */
[----:B--2---:R-:W-:Y:S05]  /*9190*/  @!P0 NANOSLEEP.SYNCS 0x989680 ;  /* 0x009896800000895d */ /* 0x004fea0003900000 */
[----:B------:R-:W2:Y:S02]  /*91a0*/  @!P0 SYNCS.PHASECHK.TRANS64 P0, [R0+URZ], R2 ;  /* 0x00000002000085a7 */ /* 0x000ea400080010ff */
[----:B--2---:R-:W-:Y:S05]  /*91b0*/  @!P0 BRA `(.L_x_219) ;  /* 0xfffffffc00f08947 */ /* 0x004fea000383ffff */
[----:B------:R-:W-:Y:S05]  /*91c0*/  BRA `(.L_x_89) ;  /* 0xffffffb400547947 */ /* 0x000fea000383ffff */
.L_x_93:
[----:B------:R-:W-:-:S07]  /*91d0*/  MOV R0, UR5 ;  /* 0x0000000500007c02 */ /* 0x000fce0008000f00 */
.L_x_220:
[----:B--2---:R2:W3:Y:S02]  /*91e0*/  SYNCS.PHASECHK.TRANS64.TRYWAIT P0, [R0+URZ], R2 ;  /* 0x00000002000075a7 */ /* 0x0044e400080011ff */
[----:B---3--:R-:W-:Y:S05]  /*91f0*/  @!P0 NANOSLEEP.SYNCS 0x989680 ;  /* 0x009896800000895d */ /* 0x008fea0003900000 */
[----:B------:R-:W3:Y:S02]  /*9200*/  @!P0 SYNCS.PHASECHK.TRANS64 P0, [R0+URZ], R2 ;  /* 0x00000002000085a7 */ /* 0x000ee400080010ff */
[----:B---3--:R-:W-:Y:S05]  /*9210*/  @!P0 BRA `(.L_x_220) ;  /* 0xfffffffc00f08947 */ /* 0x008fea000383ffff */
[----:B------:R-:W-:Y:S05]  /*9220*/  BRA `(.L_x_221) ;  /* 0xffffffb400f47947 */ /* 0x000fea000383ffff */
.L_x_94:
[----:B------:R-:W-:-:S07]  /*9230*/  MOV R0, UR5 ;  /* 0x0000000500007c02 */ /* 0x000fce0008000f00 */
.L_x_222:
[----:B--2---:R2:W3:Y:S02]  /*9240*/  SYNCS.PHASECHK.TRANS64.TRYWAIT P0, [R0+URZ], R3 ;  /* 0x00000003000075a7 */ /* 0x0044e400080011ff */
[----:B---3--:R-:W-:Y:S05]  /*9250*/  @!P0 NANOSLEEP.SYNCS 0x989680 ;  /* 0x009896800000895d */ /* 0x008fea0003900000 */
[----:B------:R-:W3:Y:S02]  /*9260*/  @!P0 SYNCS.PHASECHK.TRANS64 P0, [R0+URZ], R3 ;  /* 0x00000003000085a7 */ /* 0x000ee400080010ff */
[----:B---3--:R-:W-:Y:S05]  /*9270*/  @!P0 BRA `(.L_x_222) ;  /* 0xfffffffc00f08947 */ /* 0x008fea000383ffff */
[----:B------:R-:W-:Y:S05]  /*9280*/  BRA `(.L_x_223) ;  /* 0xffffffb800007947 */ /* 0x000fea000383ffff */
.L_x_95:
[----:B------:R-:W-:-:S07]  /*9290*/  MOV R0, UR5 ;  /* 0x0000000500007c02 */ /* 0x000fce0008000f00 */
.L_x_224:
[----:B--2---:R2:W3:Y:S02]  /*92a0*/  SYNCS.PHASECHK.TRANS64.TRYWAIT P0, [R0+URZ], R3 ;  /* 0x00000003000075a7 */ /* 0x0044e400080011ff */
[----:B---3--:R-:W-:Y:S05]  /*92b0*/  @!P0 NANOSLEEP.SYNCS 0x989680 ;  /* 0x009896800000895d */ /* 0x008fea0003900000 */
[----:B------:R-:W3:Y:S02]  /*92c0*/  @!P0 SYNCS.PHASECHK.TRANS64 P0, [R0+URZ], R3 ;  /* 0x00000003000085a7 */ /* 0x000ee400080010ff */
[----:B---3--:R-:W-:Y:S05]  /*92d0*/  @!P0 BRA `(.L_x_224) ;  /* 0xfffffffc00f08947 */ /* 0x008fea000383ffff */
[----:B------:R-:W-:Y:S05]  /*92e0*/  BRA `(.L_x_225) ;  /* 0xffffffb8000c7947 */ /* 0x000fea000383ffff */
.L_x_96:
[----:B--2---:R-:W-:-:S07]  /*92f0*/  MOV R0, UR6 ;  /* 0x0000000600007c02 */ /* 0x004fce0008000f00 */
.L_x_226:
[----:B--2---:R2:W3:Y:S02]  /*9300*/  SYNCS.PHASECHK.TRANS64.TRYWAIT P0, [R0+URZ], R2 ;  /* 0x00000002000075a7 */ /* 0x0044e400080011ff */
[----:B---3--:R-:W-:Y:S05]  /*9310*/  @!P0 NANOSLEEP.SYNCS 0x989680 ;  /* 0x009896800000895d */ /* 0x008fea0003900000 */
[----:B------:R-:W3:Y:S02]  /*9320*/  @!P0 SYNCS.PHASECHK.TRANS64 P0, [R0+URZ], R2 ;  /* 0x00000002000085a7 */ /* 0x000ee400080010ff */
[----:B---3--:R-:W-:Y:S05]  /*9330*/  @!P0 BRA `(.L_x_226) ;  /* 0xfffffffc00f08947 */ /* 0x008fea000383ffff */
[----:B------:R-:W-:Y:S05]  /*9340*/  BRA `(.L_x_227) ;  /* 0xffffffb800187947 */ /* 0x000fea000383ffff */
.L_x_101:
[----:B--2---:R2:W3:Y:S02]  /*9350*/  SYNCS.PHASECHK.TRANS64.TRYWAIT P0, [R0+URZ+0x270], R2 ;  /* 0x00027002000075a7 */ /* 0x0044e400080011ff */
[----:B---3--:R-:W-:Y:S05]  /*9360*/  @!P0 NANOSLEEP.SYNCS 0x989680 ;  /* 0x009896800000895d */ /* 0x008fea0003900000 */
[----:B------:R-:W3:Y:S02]  /*9370*/  @!P0 SYNCS.PHASECHK.TRANS64 P0, [R0+URZ+0x270], R2 ;  /* 0x00027002000085a7 */ /* 0x000ee400080010ff */
[----:B---3--:R-:W-:Y:S05]  /*9380*/  @!P0 BRA `(.L_x_101) ;  /* 0xfffffffc00f08947 */ /* 0x008fea000383ffff */
[----:B------:R-:W-:Y:S05]  /*9390*/  BRA `(.L_x_228) ;  /* 0xffffffbc00147947 */ /* 0x000fea000383ffff */
.L_x_104:
[----:B------:R-:W-:Y:S07]  /*93a0*/  MOV R0, UR4 ;  /* 0x0000000400007c02 */ /* 0x000fee0008000f00 */
.L_x_229:
[----:B--2---:R2:W3:Y:S02]  /*93b0*/  SYNCS.PHASECHK.TRANS64.TRYWAIT P0, [R0+URZ+0x268], R2 ;  /* 0x00026802000075a7 */ /* 0x0044e400080011ff */
[----:B---3--:R-:W-:Y:S05]  /*93c0*/  @!P0 NANOSLEEP.SYNCS 0x989680 ;  /* 0x009896800000895d */ /* 0x008fea0003900000 */
[----:B------:R-:W3:Y:S02]  /*93d0*/  @!P0 SYNCS.PHASECHK.TRANS64 P0, [R0+URZ+0x268], R2 ;  /* 0x00026802000085a7 */ /* 0x000ee400080010ff */
[----:B---3--:R-:W-:Y:S05]  /*93e0*/  @!P0 BRA `(.L_x_229) ;  /* 0xfffffffc00f08947 */ /* 0x008fea000383ffff */
[----:B------:R-:W-:Y:S05]  /*93f0*/  BRA `(.L_x_103) ;  /* 0xffffffbc00fc7947 */ /* 0x000fea000383ffff */
.L_x_107:
[----:B------:R-:W-:Y:S07]  /*9400*/  MOV R0, UR13 ;  /* 0x0000000d00007c02 */ /* 0x000fee0008000f00 */
.L_x_230:
[----:B-1----:R1:W2:Y:S02]  /*9410*/  SYNCS.PHASECHK.TRANS64.TRYWAIT P3, [R0+URZ+0x250], R30 ;  /* 0x0002501e000075a7 */ /* 0x0022a400080611ff */
[----:B--2---:R-:W-:Y:S05]  /*9420*/  @!P3 NANOSLEEP.SYNCS 0x989680 ;  /* 0x009896800000b95d */ /* 0x004fea0003900000 */
[----:B------:R-:W2:Y:S02]  /*9430*/  @!P3 SYNCS.PHASECHK.TRANS64 P3, [R0+URZ+0x250], R30 ;  /* 0x0002501e0000b5a7 */ /* 0x000ea400080610ff */
[----:B--2---:R-:W-:Y:S05]  /*9440*/  @!P3 BRA `(.L_x_230) ;  /* 0xfffffffc00f0b947 */ /* 0x004fea000383ffff */
[----:B------:R-:W-:Y:S05]  /*9450*/  BRA `(.L_x_231) ;  /* 0xffffffc000987947 */ /* 0x000fea000383ffff */
.L_x_109:
[----:B------:R-:W-:-:S07]  /*9460*/  MOV R0, UR4 ;  /* 0x0000000400007c02 */ /* 0x000fce0008000f00 */
.L_x_232:
[----:B-1----:R1:W2:Y:S02]  /*9470*/  SYNCS.PHASECHK.TRANS64.TRYWAIT P0, [R0+URZ], R2 ;  /* 0x00000002000075a7 */ /* 0x0022a400080011ff */
[----:B--2---:R-:W-:Y:S05]  /*9480*/  @!P0 NANOSLEEP.SYNCS 0x989680 ;  /* 0x009896800000895d */ /* 0x004fea0003900000 */
[----:B------:R-:W2:Y:S02]  /*9490*/  @!P0 SYNCS.PHASECHK.TRANS64 P0, [R0+URZ], R2 ;  /* 0x00000002000085a7 */ /* 0x000ea400080010ff */
[----:B--2---:R-:W-:Y:S05]  /*94a0*/  @!P0 BRA `(.L_x_232) ;  /* 0xfffffffc00f08947 */ /* 0x004fea000383ffff */
[----:B------:R-:W-:Y:S05]  /*94b0*/  BRA `(.L_x_233) ;  /* 0xffffffc400687947 */ /* 0x000fea000383ffff */
.L_x_111:
[----:B--2---:R2:W4:Y:S02]  /*94c0*/  SYNCS.PHASECHK.TRANS64.TRYWAIT P0, [R0+URZ+0x270], R2 ;  /* 0x00027002000075a7 */ /* 0x00452400080011ff */
[----:B----4-:R-:W-:Y:S05]  /*94d0*/  @!P0 NANOSLEEP.SYNCS 0x989680 ;  /* 0x009896800000895d */ /* 0x010fea0003900000 */
[----:B------:R-:W4:Y:S02]  /*94e0*/  @!P0 SYNCS.PHASECHK.TRANS64 P0, [R0+URZ+0x270], R2 ;  /* 0x00027002000085a7 */ /* 0x000f2400080010ff */
[----:B----4-:R-:W-:Y:S05]  /*94f0*/  @!P0 BRA `(.L_x_111) ;  /* 0xfffffffc00f08947 */ /* 0x010fea000383ffff */
[----:B------:R-:W-:Y:S05]  /*9500*/  BRA `(.L_x_234) ;  /* 0xffffffc800387947 */ /* 0x000fea000383ffff */
.L_x_121:
[----:B-1----:R1:W2:Y:S02]  /*9510*/  SYNCS.PHASECHK.TRANS64.TRYWAIT P0, [R2+URZ+0x240], R3 ;  /* 0x00024003020075a7 */ /* 0x0022a400080011ff */
[----:B--2---:R-:W-:Y:S05]  /*9520*/  @!P0 NANOSLEEP.SYNCS 0x989680 ;  /* 0x009896800000895d */ /* 0x004fea0003900000 */
[----:B------:R-:W2:Y:S02]  /*9530*/  @!P0 SYNCS.PHASECHK.TRANS64 P0, [R2+URZ+0x240], R3 ;  /* 0x00024003020085a7 */ /* 0x000ea400080010ff */
[----:B--2---:R-:W-:Y:S05]  /*9540*/  @!P0 BRA `(.L_x_121) ;  /* 0xfffffffc00f08947 */ /* 0x004fea000383ffff */
[----:B------:R-:W-:Y:S05]  /*9550*/  BRA `(.L_x_120) ;  /* 0xffffffd400307947 */ /* 0x000fea000383ffff */
.L_x_123:
[----:B-1----:R1:W4:Y:S02]  /*9560*/  SYNCS.PHASECHK.TRANS64.TRYWAIT P1, [R23+URZ+0x290], R0 ;  /* 0x00029000170075a7 */ /* 0x00232400080211ff */
[----:B----4-:R-:W-:Y:S05]  /*9570*/  @!P1 NANOSLEEP.SYNCS 0x989680 ;  /* 0x009896800000995d */ /* 0x010fea0003900000 */
[----:B------:R-:W4:Y:S02]  /*9580*/  @!P1 SYNCS.PHASECHK.TRANS64 P1, [R23+URZ+0x290], R0 ;  /* 0x00029000170095a7 */ /* 0x000f2400080210ff */
[----:B----4-:R-:W-:Y:S05]  /*9590*/  @!P1 BRA `(.L_x_123) ;  /* 0xfffffffc00f09947 */ /* 0x010fea000383ffff */
[----:B------:R-:W-:Y:S05]  /*95a0*/  BRA `(.L_x_122) ;  /* 0xffffffd4008c7947 */ /* 0x000fea000383ffff */
        .weak           $__internal_0_$__cuda_sm10x_tcgen05_guardrail_trap_col_being_dealloced_not_returned_by_alloc
        .type           $__internal_0_$__cuda_sm10x_tcgen05_guardrail_trap_col_being_dealloced_not_returned_by_alloc,@function
        .size           $__internal_0_$__cuda_sm10x_tcgen05_guardrail_trap_col_being_dealloced_not_returned_by_alloc,($__internal_1_$__cuda_sm10x_tcgen05_guardrail_trap_phase_invalid_during_alloc - $__internal_0_$__cuda_sm10x_tcgen05_guardrail_trap_col_being_dealloced_not_returned_by_alloc)
$__internal_0_$__cuda_sm10x_tcgen05_guardrail_trap_col_being_dealloced_not_returned_by_alloc:
[----:B------:R-:W-:Y:S05]  /*95b0*/  BPT.TRAP 0x1 ;  /* 0x000000040000795c */ /* 0x000fea0000300000 */
[----:B------:R-:W-:-:S04]  /*95c0*/  HFMA2 R3, -RZ, RZ, 0, 0 ;  /* 0x00000000ff037431 */ /* 0x000fc800000001ff */
[----:B------:R-:W-:Y:S05]  /*95d0*/  RET.REL.NODEC R2 `(_ZN7cutlass13device_kernelINS_4gemm6kernel13GemmUniversalIN4cute5tupleIJiiiiEEENS1_10collective13CollectiveMmaINS1_35MainloopSm100TmaUmmaWarpSpecializedILi36ELi2ELi4ENS5_IJNS4_1CILi1EEESB_SB_EEEEENS5_IJNSA_ILi128EEENSA_ILi48EEENSA_ILi16EEEEEENS_10bfloat16_tENS5_IJlSB_lEEESI_SJ_NS4_8TiledMMAINS4_8MMA_AtomIJNS4_20SM100_MMA_F16BF16_SSISI_SI_fLi128ELi48ELNS4_4UMMA5MajorE0ELSO_0ELNSN_7ScaleInE0ELSP_0EEEEEENS4_6LayoutISC_NS5_IJNSA_ILi0EEEST_ST_EEEEENS5_IJNS4_10UnderscoreESW_SW_EEEEENS4_13SM90_TMA_LOADENS4_14ComposedLayoutINS4_7SwizzleILi1ELi4ELi3EEENS4_18smem_ptr_flag_bitsILi16EEENSS_INS5_IJNSA_ILi8EEESG_EEENS5_IJSG_SB_EEEEEEEvNS4_8identityESZ_S19_vS1A_EENS_8epilogue10collective18CollectiveEpilogueINS1C_23Sm100TmaWarpSpecializedILi2ELi1ELi48ELb1ELb0EEEJSH_NS5_IJNSS_ISE_SB_EENSS_ISF_SB_EEEEESI_SJ_SI_SJ_NS1C_6fusion15FusionCallbacksIS1G_NS1K_17LinearCombinationISI_fSI_fLNS_15FloatRoundStyleE2EEESH_S1J_JEEENS4_5SM1004TMEM4LOAD26SM100_TMEM_LOAD_32dp32b16xESZ_S19_NS4_39AutoVectorizingCopyWithAssumedAlignmentILi128EEENS4_14SM90_TMA_STOREES19_S1V_S1V_EEEvvEEEEvNT_6ParamsE) ;  /* 0xffffff6802887950 */ /* 0x000fea0003c3ffff */
        .weak           $__internal_1_$__cuda_sm10x_tcgen05_guardrail_trap_phase_invalid_during_alloc
        .type           $__internal_1_$__cuda_sm10x_tcgen05_guardrail_trap_phase_invalid_during_alloc,@function
        .size           $__internal_1_$__cuda_sm10x_tcgen05_guardrail_trap_phase_invalid_during_alloc,($__internal_2_$__cuda_sm10x_tcgen05_guardrail_trap_unallocated_columns_being_dealloced - $__internal_1_$__cuda_sm10x_tcgen05_guardrail_trap_phase_invalid_during_alloc)
$__internal_1_$__cuda_sm10x_tcgen05_guardrail_trap_phase_invalid_during_alloc:
[----:B------:R-:W-:Y:S05]  /*95e0*/  BPT.TRAP 0x1 ;  /* 0x000000040000795c */ /* 0x000fea0000300000 */
[----:B------:R-:W-:-:S04]  /*95f0*/  MOV R3, 0x0 ;  /* 0x0000000000037802 */ /* 0x000fc80000000f00 */
[----:B------:R-:W-:Y:S05]  /*9600*/  RET.REL.NODEC R2 `(_ZN7cutlass13device_kernelINS_4gemm6kernel13GemmUniversalIN4cute5tupleIJiiiiEEENS1_10collective13CollectiveMmaINS1_35MainloopSm100TmaUmmaWarpSpecializedILi36ELi2ELi4ENS5_IJNS4_1CILi1EEESB_SB_EEEEENS5_IJNSA_ILi128EEENSA_ILi48EEENSA_ILi16EEEEEENS_10bfloat16_tENS5_IJlSB_lEEESI_SJ_NS4_8TiledMMAINS4_8MMA_AtomIJNS4_20SM100_MMA_F16BF16_SSISI_SI_fLi128ELi48ELNS4_4UMMA5MajorE0ELSO_0ELNSN_7ScaleInE0ELSP_0EEEEEENS4_6LayoutISC_NS5_IJNSA_ILi0EEEST_ST_EEEEENS5_IJNS4_10UnderscoreESW_SW_EEEEENS4_13SM90_TMA_LOADENS4_14ComposedLayoutINS4_7SwizzleILi1ELi4ELi3EEENS4_18smem_ptr_flag_bitsILi16EEENSS_INS5_IJNSA_ILi8EEESG_EEENS5_IJSG_SB_EEEEEEEvNS4_8identityESZ_S19_vS1A_EENS_8epilogue10collective18CollectiveEpilogueINS1C_23Sm100TmaWarpSpecializedILi2ELi1ELi48ELb1ELb0EEEJSH_NS5_IJNSS_ISE_SB_EENSS_ISF_SB_EEEEESI_SJ_SI_SJ_NS1C_6fusion15FusionCallbacksIS1G_NS1K_17LinearCombinationISI_fSI_fLNS_15FloatRoundStyleE2EEESH_S1J_JEEENS4_5SM1004TMEM4LOAD26SM100_TMEM_LOAD_32dp32b16xESZ_S19_NS4_39AutoVectorizingCopyWithAssumedAlignmentILi128EEENS4_14SM90_TMA_STOREES19_S1V_S1V_EEEvvEEEEvNT_6ParamsE) ;  /* 0xffffff68027c7950 */ /* 0x000fea0003c3ffff */
        .weak           $__internal_2_$__cuda_sm10x_tcgen05_guardrail_trap_unallocated_columns_being_dealloced
        .type           $__internal_2_$__cuda_sm10x_tcgen05_guardrail_trap_unallocated_columns_being_dealloced,@function
        .size           $__internal_2_$__cuda_sm10x_tcgen05_guardrail_trap_unallocated_columns_being_dealloced,(.L_x_236 - $__internal_2_$__cuda_sm10x_tcgen05_guardrail_trap_unallocated_columns_being_dealloced)
$__internal_2_$__cuda_sm10x_tcgen05_guardrail_trap_unallocated_columns_being_dealloced:
[----:B------:R-:W-:Y:S05]  /*9610*/  BPT.TRAP 0x1 ;  /* 0x000000040000795c */ /* 0x000fea0000300000 */
[----:B------:R-:W-:-:S04]  /*9620*/  HFMA2 R3, -RZ, RZ, 0, 0 ;  /* 0x00000000ff037431 */ /* 0x000fc800000001ff */
[----:B------:R-:W-:Y:S05]  /*9630*/  RET.REL.NODEC R2 `(_ZN7cutlass13device_kernelINS_4gemm6kernel13GemmUniversalIN4cute5tupleIJiiiiEEENS1_10collective13CollectiveMmaINS1_35MainloopSm100TmaUmmaWarpSpecializedILi36ELi2ELi4ENS5_IJNS4_1CILi1EEESB_SB_EEEEENS5_IJNSA_ILi128EEENSA_ILi48EEENSA_ILi16EEEEEENS_10bfloat16_tENS5_IJlSB_lEEESI_SJ_NS4_8TiledMMAINS4_8MMA_AtomIJNS4_20SM100_MMA_F16BF16_SSISI_SI_fLi128ELi48ELNS4_4UMMA5MajorE0ELSO_0ELNSN_7ScaleInE0ELSP_0EEEEEENS4_6LayoutISC_NS5_IJNSA_ILi0EEEST_ST_EEEEENS5_IJNS4_10UnderscoreESW_SW_EEEEENS4_13SM90_TMA_LOADENS4_14ComposedLayoutINS4_7SwizzleILi1ELi4ELi3EEENS4_18smem_ptr_flag_bitsILi16EEENSS_INS5_IJNSA_ILi8EEESG_EEENS5_IJSG_SB_EEEEEEEvNS4_8identityESZ_S19_vS1A_EENS_8epilogue10collective18CollectiveEpilogueINS1C_23Sm100TmaWarpSpecializedILi2ELi1ELi48ELb1ELb0EEEJSH_NS5_IJNSS_ISE_SB_EENSS_ISF_SB_EEEEESI_SJ_SI_SJ_NS1C_6fusion15FusionCallbacksIS1G_NS1K_17LinearCombinationISI_fSI_fLNS_15FloatRoundStyleE2EEESH_S1J_JEEENS4_5SM1004TMEM4LOAD26SM100_TMEM_LOAD_32dp32b16xESZ_S19_NS4_39AutoVectorizingCopyWithAssumedAlignmentILi128EEENS4_14SM90_TMA_STOREES19_S1V_S1V_EEEvvEEEEvNT_6ParamsE) ;  /* 0xffffff6802707950 */ /* 0x000fea0003c3ffff */
.L_x_235:
[----:B------:R-:W-:-:S00]  /*9640*/  BRA `(.L_x_235) ;  /* 0xfffffffc00fc7947 */ /* 0x000fc0000383ffff */
[----:B------:R-:W-:-:S00]  /*9650*/  NOP ;  /* 0x0000000000007918 */ /* 0x000fc00000000000 */
        /* <DEDUP_REMOVED lines=10> */
.L_x_236:


//--------------------- .nv.global.init           --------------------------
	.section	.nv.global.init,"aw",@progbits
.nv.global.init:
	.type		$str$27,@object
	.size		$str$27,($str$28 - $str$27)
$str$27:
        /*0000*/ 	.byte	0x28, 0x61, 0x64, 0x64, 0x72, 0x65, 0x73, 0x73, 0x20, 0x26, 0x20, 0x6d, 0x61, 0x73, 0x6b, 0x29
        /*0010*/ 	.byte	0x20, 0x3d, 0x3d, 0x20, 0x30, 0x00
	.type		$str$28,@object
	.size		$str$28,($str$26 - $str$28)
$str$28:
        /*0016*/ 	.byte	0x2f, 0x74, 0x6d, 0x70, 0x2f, 0x63, 0x75, 0x74, 0x6c, 0x61, 0x73, 0x73, 0x5f, 0x73, 0x77, 0x65
        /*0026*/ 	.byte	0x65, 0x70, 0x5f, 0x73, 0x72, 0x63, 0x2f, 0x69, 0x6e, 0x63, 0x6c, 0x75, 0x64, 0x65, 0x2f, 0x63
        /*0036*/ 	.byte	0x75, 0x74, 0x65, 0x2f, 0x70, 0x6f, 0x69, 0x6e, 0x74, 0x65, 0x72, 0x5f, 0x66, 0x6c, 0x61, 0x67
        /*0046*/ 	.byte	0x67, 0x65, 0x64, 0x2e, 0x68, 0x70, 0x70, 0x00
	.type		$str$26,@object
	.size		$str$26,($str$25 - $str$26)
$str$26:
        /*004e*/ 	.byte	0x2f, 0x74, 0x6d, 0x70, 0x2f, 0x63, 0x75, 0x74, 0x6c, 0x61, 0x73, 0x73, 0x5f, 0x73, 0x77, 0x65
        /*005e*/ 	.byte	0x65, 0x70, 0x5f, 0x73, 0x72, 0x63, 0x2f, 0x69, 0x6e, 0x63, 0x6c, 0x75, 0x64, 0x65, 0x2f, 0x63
        /*006e*/ 	.byte	0x75, 0x74, 0x65, 0x2f, 0x61, 0x74, 0x6f, 0x6d, 0x2f, 0x63, 0x6f, 0x70, 0x79, 0x5f, 0x74, 0x72
        /*007e*/ 	.byte	0x61, 0x69, 0x74, 0x73, 0x5f, 0x73, 0x6d, 0x31, 0x30, 0x30, 0x2e, 0x68, 0x70, 0x70, 0x00
	.type		$str$25,@object
	.size		$str$25,(__unnamed_1 - $str$25)
$str$25:
        /*008d*/ 	.byte	0x28, 0x28, 0x75, 0x69, 0x6e, 0x74, 0x33, 0x32, 0x5f, 0x74, 0x28, 0x74, 0x68, 0x72, 0x65, 0x61
        /*009d*/ 	.byte	0x64, 0x49, 0x64, 0x78, 0x2e, 0x78, 0x29, 0x20, 0x2f, 0x20, 0x33, 0x32, 0x29, 0x20, 0x25, 0x20
        /*00ad*/ 	.byte	0x34, 0x29, 0x20, 0x3d, 0x3d, 0x20, 0x28, 0x28, 0x28, 0x74, 0x6d, 0x65, 0x6d, 0x5f, 0x61, 0x64
        /*00bd*/ 	.byte	0x64, 0x72, 0x20, 0x3e, 0x3e, 0x20, 0x31, 0x36, 0x29, 0x20, 0x2f, 0x20, 0x33, 0x32, 0x29, 0x20
        /*00cd*/ 	.byte	0x25, 0x20, 0x34, 0x29, 0x00
	.type		__unnamed_1,@object
	.size		__unnamed_1,(__unnamed_2 - __unnamed_1)
__unnamed_1:
        /*00d2*/ 	.byte	0x61, 0x75, 0x74, 0x6f, 0x20, 0x63, 0x75, 0x74, 0x65, 0x3a, 0x3a, 0x61, 0x73, 0x5f, 0x70, 0x6f
        /* <DEDUP_REMOVED lines=24> */
        /*0262*/ 	.byte	0x3a, 0x43, 0x3c, 0x36, 0x31, 0x34, 0x34, 0x3e, 0x3e, 0x3e, 0x3e, 0x5d, 0x00
	.type		__unnamed_2,@object
	.size		__unnamed_2,(.L_2 - __unnamed_2)
__unnamed_2:
        /* <DEDUP_REMOVED lines=40> */
        /*04ef*/ 	.byte	0x3a, 0x3a, 0x43, 0x3c, 0x30, 0x3e, 0x3e, 0x3e, 0x3e, 0x5d, 0x00
.L_2:


//--------------------- .nv.shared._ZN7cutlass13device_kernelINS_4gemm6kernel13GemmUniversalIN4cute5tupleIJiiiiEEENS1_10collective13CollectiveMmaINS1_35MainloopSm100TmaUmmaWarpSpecializedILi36ELi2ELi4ENS5_IJNS4_1CILi1EEESB_SB_EEEEENS5_IJNSA_ILi128EEENSA_ILi48EEENSA_ILi16EEEEEENS_10bfloat16_tENS5_IJlSB_lEEESI_SJ_NS4_8TiledMMAINS4_8MMA_AtomIJNS4_20SM100_MMA_F16BF16_SSISI_SI_fLi128ELi48ELNS4_4UMMA5MajorE0ELSO_0ELNSN_7ScaleInE0ELSP_0EEEEEENS4_6LayoutISC_NS5_IJNSA_ILi0EEEST_ST_EEEEENS5_IJNS4_10UnderscoreESW_SW_EEEEENS4_13SM90_TMA_LOADENS4_14ComposedLayoutINS4_7SwizzleILi1ELi4ELi3EEENS4_18smem_ptr_flag_bitsILi16EEENSS_INS5_IJNSA_ILi8EEESG_EEENS5_IJSG_SB_EEEEEEEvNS4_8identityESZ_S19_vS1A_EENS_8epilogue10collective18CollectiveEpilogueINS1C_23Sm100TmaWarpSpecializedILi2ELi1ELi48ELb1ELb0EEEJSH_NS5_IJNSS_ISE_SB_EENSS_ISF_SB_EEEEESI_SJ_SI_SJ_NS1C_6fusion15FusionCallbacksIS1G_NS1K_17LinearCombinationISI_fSI_fLNS_15FloatRoundStyleE2EEESH_S1J_JEEENS4_5SM1004TMEM4LOAD26SM100_TMEM_LOAD_32dp32b16xESZ_S19_NS4_39AutoVectorizingCopyWithAssumedAlignmentILi128EEENS4_14SM90_TMA_STOREES19_S1V_S1V_EEEvvEEEEvNT_6ParamsE --------------------------
	.section	.nv.shared._ZN7cutlass13device_kernelINS_4gemm6kernel13GemmUniversalIN4cute5tupleIJiiiiEEENS1_10collective13CollectiveMmaINS1_35MainloopSm100TmaUmmaWarpSpecializedILi36ELi2ELi4ENS5_IJNS4_1CILi1EEESB_SB_EEEEENS5_IJNSA_ILi128EEENSA_ILi48EEENSA_ILi16EEEEEENS_10bfloat16_tENS5_IJlSB_lEEESI_SJ_NS4_8TiledMMAINS4_8MMA_AtomIJNS4_20SM100_MMA_F16BF16_SSISI_SI_fLi128ELi48ELNS4_4UMMA5MajorE0ELSO_0ELNSN_7ScaleInE0ELSP_0EEEEEENS4_6LayoutISC_NS5_IJNSA_ILi0EEEST_ST_EEEEENS5_IJNS4_10UnderscoreESW_SW_EEEEENS4_13SM90_TMA_LOADENS4_14ComposedLayoutINS4_7SwizzleILi1ELi4ELi3EEENS4_18smem_ptr_flag_bitsILi16EEENSS_INS5_IJNSA_ILi8EEESG_EEENS5_IJSG_SB_EEEEEEEvNS4_8identityESZ_S19_vS1A_EENS_8epilogue10collective18CollectiveEpilogueINS1C_23Sm100TmaWarpSpecializedILi2ELi1ELi48ELb1ELb0EEEJSH_NS5_IJNSS_ISE_SB_EENSS_ISF_SB_EEEEESI_SJ_SI_SJ_NS1C_6fusion15FusionCallbacksIS1G_NS1K_17LinearCombinationISI_fSI_fLNS_15FloatRoundStyleE2EEESH_S1J_JEEENS4_5SM1004TMEM4LOAD26SM100_TMEM_LOAD_32dp32b16xESZ_S19_NS4_39AutoVectorizingCopyWithAssumedAlignmentILi128EEENS4_14SM90_TMA_STOREES19_S1V_S1V_EEEvvEEEEvNT_6ParamsE,"aw",@nobits
	.sectionflags	@""
	.align	16
	.zero		1024


//--------------------- .nv.shared.reserved.0     --------------------------
	.section	.nv.shared.reserved.0,"aw",@nobits
	.weak		__nv_reservedSMEM_offset_0_alias
	.size		__nv_reservedSMEM_offset_0_alias, 0, 64
	.other		__nv_reservedSMEM_offset_0_alias,@"STO_CUDA_RESERVED_SHARED STV_DEFAULT"
__nv_reservedSMEM_offset_0_alias:
	.zero		0
.nv.shared.reserved.0:
	.zero		64
	.weak		__nv_reservedSMEM_tcgen05_partition
	.type		__nv_reservedSMEM_tcgen05_partition,@object
	.size		__nv_reservedSMEM_tcgen05_partition,(.L_0 - __nv_reservedSMEM_tcgen05_partition)
__nv_reservedSMEM_tcgen05_partition:
	.zero		32
.L_0:


//--------------------- .nv.global                --------------------------
	.section	.nv.global,"aw",@nobits
.nv.global:
	.type		_ZN40_INTERNAL_07ce6d58_4_k_cu_d338b3f2_175064cute1_E,@object
	.size		_ZN40_INTERNAL_07ce6d58_4_k_cu_d338b3f2_175064cute1_E,(_ZN40_INTERNAL_07ce6d58_4_k_cu_d338b3f2_175064cuda3std3__45__cpo6cbeginE - _ZN40_INTERNAL_07ce6d58_4_k_cu_d338b3f2_175064cute1_E)
_ZN40_INTERNAL_07ce6d58_4_k_cu_d338b3f2_175064cute1_E:
	.zero		1
	.type		_ZN40_INTERNAL_07ce6d58_4_k_cu_d338b3f2_175064cuda3std3__45__cpo6cbeginE,@object
	.size		_ZN40_INTERNAL_07ce6d58_4_k_cu_d338b3f2_175064cuda3std3__45__cpo6cbeginE,(_ZN40_INTERNAL_07ce6d58_4_k_cu_d338b3f2_175064cuda3std3__48in_placeE - _ZN40_INTERNAL_07ce6d58_4_k_cu_d338b3f2_175064cuda3std3__45__cpo6cbeginE)
_ZN40_INTERNAL_07ce6d58_4_k_cu_d338b3f2_175064cuda3std3__45__cpo6cbeginE:
	.zero		1
	.type		_ZN40_INTERNAL_07ce6d58_4_k_cu_d338b3f2_175064cuda3std3__48in_placeE,@object
	.size		_ZN40_INTERNAL_07ce6d58_4_k_cu_d338b3f2_175064cuda3std3__48in_placeE,(_ZN40_INTERNAL_07ce6d58_4_k_cu_d338b3f2_175064cuda3std6ranges3__45__cpo9iter_moveE - _ZN40_INTERNAL_07ce6d58_4_k_cu_d338b3f2_175064cuda3std3__48in_placeE)
_ZN40_INTERNAL_07ce6d58_4_k_cu_d338b3f2_175064cuda3std3__48in_placeE:
	.zero		1
	.type		_ZN40_INTERNAL_07ce6d58_4_k_cu_d338b3f2_175064cuda3std6ranges3__45__cpo9iter_moveE,@object
	.size		_ZN40_INTERNAL_07ce6d58_4_k_cu_d338b3f2_175064cuda3std6ranges3__45__cpo9iter_moveE,(_ZN40_INTERNAL_07ce6d58_4_k_cu_d338b3f2_175064cuda3std3__45__cpo5beginE - _ZN40_INTERNAL_07ce6d58_4_k_cu_d338b3f2_175064cuda3std6ranges3__45__cpo9iter_moveE)
_ZN40_INTERNAL_07ce6d58_4_k_cu_d338b3f2_175064cuda3std6ranges3__45__cpo9iter_moveE:
	.zero		1
	.type		_ZN40_INTERNAL_07ce6d58_4_k_cu_d338b3f2_175064cuda3std3__45__cpo5beginE,@object
	.size		_ZN40_INTERNAL_07ce6d58_4_k_cu_d338b3f2_175064cuda3std3__45__cpo5beginE,(_ZN40_INTERNAL_07ce6d58_4_k_cu_d338b3f2_175064cuda3std3__442_GLOBAL__N__07ce6d58_4_k_cu_d338b3f2_175066ignoreE - _ZN40_INTERNAL_07ce6d58_4_k_cu_d338b3f2_175064cuda3std3__45__cpo5beginE)
_ZN40_INTERNAL_07ce6d58_4_k_cu_d338b3f2_175064cuda3std3__45__cpo5beginE:
	.zero		1
	.type		_ZN40_INTERNAL_07ce6d58_4_k_cu_d338b3f2_175064cuda3std3__442_GLOBAL__N__07ce6d58_4_k_cu_d338b3f2_175066ignoreE,@object
	.size		_ZN40_INTERNAL_07ce6d58_4_k_cu_d338b3f2_175064cuda3std3__442_GLOBAL__N__07ce6d58_4_k_cu_d338b3f2_175066ignoreE,(_ZN40_INTERNAL_07ce6d58_4_k_cu_d338b3f2_175064cute7productE - _ZN40_INTERNAL_07ce6d58_4_k_cu_d338b3f2_175064cuda3std3__442_GLOBAL__N__07ce6d58_4_k_cu_d338b3f2_175066ignoreE)
_ZN40_INTERNAL_07ce6d58_4_k_cu_d338b3f2_175064cuda3std3__442_GLOBAL__N__07ce6d58_4_k_cu_d338b3f2_175066ignoreE:
	.zero		1
	.type		_ZN40_INTERNAL_07ce6d58_4_k_cu_d338b3f2_175064cute7productE,@object
	.size		_ZN40_INTERNAL_07ce6d58_4_k_cu_d338b3f2_175064cute7productE,(_ZN40_INTERNAL_07ce6d58_4_k_cu_d338b3f2_175064cuda3std3__45__cpo3endE - _ZN40_INTERNAL_07ce6d58_4_k_cu_d338b3f2_175064cute7productE)
_ZN40_INTERNAL_07ce6d58_4_k_cu_d338b3f2_175064cute7productE:
	.zero		1
	.type		_ZN40_INTERNAL_07ce6d58_4_k_cu_d338b3f2_175064cuda3std3__45__cpo3endE,@object
	.size		_ZN40_INTERNAL_07ce6d58_4_k_cu_d338b3f2_175064cuda3std3__45__cpo3endE,(_ZN40_INTERNAL_07ce6d58_4_k_cu_d338b3f2_175064cuda3std3__419piecewise_constructE - _ZN40_INTERNAL_07ce6d58_4_k_cu_d338b3f2_175064cuda3std3__45__cpo3endE)
_ZN40_INTERNAL_07ce6d58_4_k_cu_d338b3f2_175064cuda3std3__45__cpo3endE:
	.zero		1
	.type		_ZN40_INTERNAL_07ce6d58_4_k_cu_d338b3f2_175064cuda3std3__419piecewise_constructE,@object
	.size		_ZN40_INTERNAL_07ce6d58_4_k_cu_d338b3f2_175064cuda3std3__419piecewise_constructE,(_ZN40_INTERNAL_07ce6d58_4_k_cu_d338b3f2_175064cuda3std3__45__cpo4cendE - _ZN40_INTERNAL_07ce6d58_4_k_cu_d338b3f2_175064cuda3std3__419piecewise_constructE)
_ZN40_INTERNAL_07ce6d58_4_k_cu_d338b3f2_175064cuda3std3__419piecewise_constructE:
	.zero		1
	.type		_ZN40_INTERNAL_07ce6d58_4_k_cu_d338b3f2_175064cuda3std3__45__cpo4cendE,@object
	.size		_ZN40_INTERNAL_07ce6d58_4_k_cu_d338b3f2_175064cuda3std3__45__cpo4cendE,(_ZN40_INTERNAL_07ce6d58_4_k_cu_d338b3f2_175064cuda3std6ranges3__45__cpo4swapE - _ZN40_INTERNAL_07ce6d58_4_k_cu_d338b3f2_175064cuda3std3__45__cpo4cendE)
_ZN40_INTERNAL_07ce6d58_4_k_cu_d338b3f2_175064cuda3std3__45__cpo4cendE:
	.zero		1
	.type		_ZN40_INTERNAL_07ce6d58_4_k_cu_d338b3f2_175064cuda3std6ranges3__45__cpo4swapE,@object
	.size		_ZN40_INTERNAL_07ce6d58_4_k_cu_d338b3f2_175064cuda3std6ranges3__45__cpo4swapE,(.L_10 - _ZN40_INTERNAL_07ce6d58_4_k_cu_d338b3f2_175064cuda3std6ranges3__45__cpo4swapE)
_ZN40_INTERNAL_07ce6d58_4_k_cu_d338b3f2_175064cuda3std6ranges3__45__cpo4swapE:
	.zero		1
.L_10:


//--------------------- .nv.constant0._ZN7cutlass13device_kernelINS_4gemm6kernel13GemmUniversalIN4cute5tupleIJiiiiEEENS1_10collective13CollectiveMmaINS1_35MainloopSm100TmaUmmaWarpSpecializedILi36ELi2ELi4ENS5_IJNS4_1CILi1EEESB_SB_EEEEENS5_IJNSA_ILi128EEENSA_ILi48EEENSA_ILi16EEEEEENS_10bfloat16_tENS5_IJlSB_lEEESI_SJ_NS4_8TiledMMAINS4_8MMA_AtomIJNS4_20SM100_MMA_F16BF16_SSISI_SI_fLi128ELi48ELNS4_4UMMA5MajorE0ELSO_0ELNSN_7ScaleInE0ELSP_0EEEEEENS4_6LayoutISC_NS5_IJNSA_ILi0EEEST_ST_EEEEENS5_IJNS4_10UnderscoreESW_SW_EEEEENS4_13SM90_TMA_LOADENS4_14ComposedLayoutINS4_7SwizzleILi1ELi4ELi3EEENS4_18smem_ptr_flag_bitsILi16EEENSS_INS5_IJNSA_ILi8EEESG_EEENS5_IJSG_SB_EEEEEEEvNS4_8identityESZ_S19_vS1A_EENS_8epilogue10collective18CollectiveEpilogueINS1C_23Sm100TmaWarpSpecializedILi2ELi1ELi48ELb1ELb0EEEJSH_NS5_IJNSS_ISE_SB_EENSS_ISF_SB_EEEEESI_SJ_SI_SJ_NS1C_6fusion15FusionCallbacksIS1G_NS1K_17LinearCombinationISI_fSI_fLNS_15FloatRoundStyleE2EEESH_S1J_JEEENS4_5SM1004TMEM4LOAD26SM100_TMEM_LOAD_32dp32b16xESZ_S19_NS4_39AutoVectorizingCopyWithAssumedAlignmentILi128EEENS4_14SM90_TMA_STOREES19_S1V_S1V_EEEvvEEEEvNT_6ParamsE --------------------------
	.section	.nv.constant0._ZN7cutlass13device_kernelINS_4gemm6kernel13GemmUniversalIN4cute5tupleIJiiiiEEENS1_10collective13CollectiveMmaINS1_35MainloopSm100TmaUmmaWarpSpecializedILi36ELi2ELi4ENS5_IJNS4_1CILi1EEESB_SB_EEEEENS5_IJNSA_ILi128EEENSA_ILi48EEENSA_ILi16EEEEEENS_10bfloat16_tENS5_IJlSB_lEEESI_SJ_NS4_8TiledMMAINS4_8MMA_AtomIJNS4_20SM100_MMA_F16BF16_SSISI_SI_fLi128ELi48ELNS4_4UMMA5MajorE0ELSO_0ELNSN_7ScaleInE0ELSP_0EEEEEENS4_6LayoutISC_NS5_IJNSA_ILi0EEEST_ST_EEEEENS5_IJNS4_10UnderscoreESW_SW_EEEEENS4_13SM90_TMA_LOADENS4_14ComposedLayoutINS4_7SwizzleILi1ELi4ELi3EEENS4_18smem_ptr_flag_bitsILi16EEENSS_INS5_IJNSA_ILi8EEESG_EEENS5_IJSG_SB_EEEEEEEvNS4_8identityESZ_S19_vS1A_EENS_8epilogue10collective18CollectiveEpilogueINS1C_23Sm100TmaWarpSpecializedILi2ELi1ELi48ELb1ELb0EEEJSH_NS5_IJNSS_ISE_SB_EENSS_ISF_SB_EEEEESI_SJ_SI_SJ_NS1C_6fusion15FusionCallbacksIS1G_NS1K_17LinearCombinationISI_fSI_fLNS_15FloatRoundStyleE2EEESH_S1J_JEEENS4_5SM1004TMEM4LOAD26SM100_TMEM_LOAD_32dp32b16xESZ_S19_NS4_39AutoVectorizingCopyWithAssumedAlignmentILi128EEENS4_14SM90_TMA_STOREES19_S1V_S1V_EEEvvEEEEvNT_6ParamsE,"a",@progbits
	.sectionflags	@""
	.align	4
.nv.constant0._ZN7cutlass13device_kernelINS_4gemm6kernel13GemmUniversalIN4cute5tupleIJiiiiEEENS1_10collective13CollectiveMmaINS1_35MainloopSm100TmaUmmaWarpSpecializedILi36ELi2ELi4ENS5_IJNS4_1CILi1EEESB_SB_EEEEENS5_IJNSA_ILi128EEENSA_ILi48EEENSA_ILi16EEEEEENS_10bfloat16_tENS5_IJlSB_lEEESI_SJ_NS4_8TiledMMAINS4_8MMA_AtomIJNS4_20SM100_MMA_F16BF16_SSISI_SI_fLi128ELi48ELNS4_4UMMA5MajorE0ELSO_0ELNSN_7ScaleInE0ELSP_0EEEEEENS4_6LayoutISC_NS5_IJNSA_ILi0EEEST_ST_EEEEENS5_IJNS4_10UnderscoreESW_SW_EEEEENS4_13SM90_TMA_LOADENS4_14ComposedLayoutINS4_7SwizzleILi1ELi4ELi3EEENS4_18smem_ptr_flag_bitsILi16EEENSS_INS5_IJNSA_ILi8EEESG_EEENS5_IJSG_SB_EEEEEEEvNS4_8identityESZ_S19_vS1A_EENS_8epilogue10collective18CollectiveEpilogueINS1C_23Sm100TmaWarpSpecializedILi2ELi1ELi48ELb1ELb0EEEJSH_NS5_IJNSS_ISE_SB_EENSS_ISF_SB_EEEEESI_SJ_SI_SJ_NS1C_6fusion15FusionCallbacksIS1G_NS1K_17LinearCombinationISI_fSI_fLNS_15FloatRoundStyleE2EEESH_S1J_JEEENS4_5SM1004TMEM4LOAD26SM100_TMEM_LOAD_32dp32b16xESZ_S19_NS4_39AutoVectorizingCopyWithAssumedAlignmentILi128EEENS4_14SM90_TMA_STOREES19_S1V_S1V_EEEvvEEEEvNT_6ParamsE:
	.zero		2944


//--------------------- SYMBOLS --------------------------

	.type		.nv.reservedSmem.offset0,@object
	.size		.nv.reservedSmem.offset0,0x4
	.type		.nv.reservedSmem.cap,@object
	.size		.nv.reservedSmem.cap,0x4
	.type		__assertfail,@function
